def attn_fwd(
    Q,
    K,
    V,
    Out,
    Lse,
    sm_scale,
    stride_qz,
    stride_qh,
    stride_qm,
    stride_qk,
    stride_kz,
    stride_kh,
    stride_kn,
    stride_kk,
    stride_vz,
    stride_vh,
    stride_vn,
    stride_vk,
    stride_oz,
    stride_oh,
    stride_om,
    stride_ok,
    seqlen_q,
    seqlen_k,
    BLOCK_M: tl.constexpr,
    BLOCK_N: tl.constexpr,
    HEAD_DIM: tl.constexpr,
    CAUSAL: tl.constexpr,
):
    start_m = tl.program_id(0)
    off_hz = tl.program_id(1)
    q_off = off_hz * stride_qh
    k_off = off_hz * stride_kh
    v_off = off_hz * stride_vh
    offs_m = start_m * BLOCK_M + tl.arange(0, BLOCK_M)
    offs_d = tl.arange(0, HEAD_DIM)
    offs_n = tl.arange(0, BLOCK_N)
    q_ptrs = Q + q_off + offs_m[:, None] * stride_qm + offs_d[None, :] * stride_qk
    k_ptrs = K + k_off + offs_d[:, None] * stride_kk + offs_n[None, :] * stride_kn
    v_ptrs = V + v_off + offs_n[:, None] * stride_vn + offs_d[None, :] * stride_vk
    m_i = tl.full([BLOCK_M], float("-inf"), dtype=tl.float32)
    l_i = tl.zeros([BLOCK_M], dtype=tl.float32) + 1.0
    acc = tl.zeros([BLOCK_M, HEAD_DIM], dtype=tl.float32)
    q = tl.load(q_ptrs)
    acc, l_i, m_i = _attn_fwd_inner(
        acc,
        l_i,
        m_i,
        q,
        k_ptrs,
        v_ptrs,
        sm_scale,
        stride_kn,
        stride_vn,
        start_m,
        seqlen_k,
        BLOCK_M,
        BLOCK_N,
        HEAD_DIM,
        CAUSAL,
    )
    acc = acc / l_i[:, None]
    lse = m_i + tl.math.log2(l_i) / 1.4426950408889634
    o_ptrs = (
        Out
        + off_hz * stride_oh
        + offs_m[:, None] * stride_om
        + offs_d[None, :] * stride_ok
    )
    tl.store(o_ptrs, acc.to(Out.dtype.element_ty))
    tl.store(Lse + off_hz * seqlen_q + offs_m, lse)

# config = {"BLOCK_M": 256, "BLOCK_N": 32, "HEAD_DIM": 128, "arch": "sm_100", "causal": false, "dtype": "bf16", "num_stages": 2, "num_warps": 16}
# arch = sm_100


// ===== COMPILED SASS (sm_100a) =====

	.target	sm_100a

	.elftype	@"ET_EXEC"


//--------------------- .note.nv.tkinfo           --------------------------
	.section	.note.nv.tkinfo,"",@"SHT_NOTE"
	.sectionflags	@"SHF_NOTE_NV_TKINFO"
	.tkinfo
        /*0018*/ 	.word	0x00000081
        /*0030*/ 	.string	""
        /*0030*/ 	.string	"ptxas-blackwell"
        /*0030*/ 	.string	"Cuda compilation tools, release 12.9, V12.9.86"
        /*0030*/ 	.string	"Build cuda_12.9.r12.9/compiler.36037853_0"
        /*0030*/ 	.string	"-v  -suppress-debug-info  -lineinfo  -arch sm_100a "



//--------------------- .note.nv.cuver            --------------------------
	.section	.note.nv.cuver,"",@"SHT_NOTE"
	.sectionflags	@"SHF_NOTE_NV_CUVER"
        /*0018*/ 	.short	0x0001
        /*001a*/ 	.short	0x0064
        /*001c*/ 	.short	0x0001
        /*001e*/ 	.short	0x0000
        /*0020*/ 	.short	0x0001
        /*0022*/ 	.short	0x0000


//--------------------- .nv.info                  --------------------------
	.section	.nv.info,"",@"SHT_CUDA_INFO"
	.align	4


	//----- nvinfo : EIATTR_REGCOUNT
	.align		4
        /*0000*/ 	.byte	0x04, 0x2f
        /*0002*/ 	.short	(.L_2 - .L_1)
	.align		4
.L_1:
        /*0004*/ 	.word	index@(attn_fwd)
        /*0008*/ 	.word	0x00000080


	//----- nvinfo : EIATTR_FRAME_SIZE
	.align		4
.L_2:
        /*000c*/ 	.byte	0x04, 0x11
        /*000e*/ 	.short	(.L_4 - .L_3)
	.align		4
.L_3:
        /*0010*/ 	.word	index@(attn_fwd)
        /*0014*/ 	.word	0x00000090


	//----- nvinfo : EIATTR_MIN_STACK_SIZE
	.align		4
.L_4:
        /*0018*/ 	.byte	0x04, 0x12
        /*001a*/ 	.short	(.L_6 - .L_5)
	.align		4
.L_5:
        /*001c*/ 	.word	index@(attn_fwd)
        /*0020*/ 	.word	0x00000090
.L_6:


//--------------------- .nv.info.attn_fwd         --------------------------
	.section	.nv.info.attn_fwd,"",@"SHT_CUDA_INFO"
	.sectionflags	@""
	.align	4


	//----- nvinfo : EIATTR_CUDA_API_VERSION
	.align		4
        /*0000*/ 	.byte	0x04, 0x37
        /*0002*/ 	.short	(.L_8 - .L_7)
.L_7:
        /*0004*/ 	.word	0x00000081


	//----- nvinfo : EIATTR_KPARAM_INFO
	.align		4
.L_8:
        /*0008*/ 	.byte	0x04, 0x17
        /*000a*/ 	.short	(.L_10 - .L_9)
.L_9:
        /*000c*/ 	.word	0x00000000
        /*0010*/ 	.short	0x0019
        /*0012*/ 	.short	0x0080
        /*0014*/ 	.byte	0x00, 0xf4, 0x21, 0x00


	//----- nvinfo : EIATTR_KPARAM_INFO
	.align		4
.L_10:
        /*0018*/ 	.byte	0x04, 0x17
        /*001a*/ 	.short	(.L_12 - .L_11)
.L_11:
        /*001c*/ 	.word	0x00000000
        /*0020*/ 	.short	0x0018
        /*0022*/ 	.short	0x0078
        /*0024*/ 	.byte	0x00, 0xf4, 0x21, 0x00


	//----- nvinfo : EIATTR_KPARAM_INFO
	.align		4
.L_12:
        /*0028*/ 	.byte	0x04, 0x17
        /*002a*/ 	.short	(.L_14 - .L_13)
.L_13:
        /*002c*/ 	.word	0x00000000
        /*0030*/ 	.short	0x0017
        /*0032*/ 	.short	0x0070
        /*0034*/ 	.byte	0x00, 0xf0, 0x11, 0x00


	//----- nvinfo : EIATTR_KPARAM_INFO
	.align		4
.L_14:
        /*0038*/ 	.byte	0x04, 0x17
        /*003a*/ 	.short	(.L_16 - .L_15)
.L_15:
        /*003c*/ 	.word	0x00000000
        /*0040*/ 	.short	0x0016
        /*0042*/ 	.short	0x006c
        /*0044*/ 	.byte	0x00, 0xf0, 0x11, 0x00


	//----- nvinfo : EIATTR_KPARAM_INFO
	.align		4
.L_16:
        /*0048*/ 	.byte	0x04, 0x17
        /*004a*/ 	.short	(.L_18 - .L_17)
.L_17:
        /*004c*/ 	.word	0x00000000
        /*0050*/ 	.short	0x0015
        /*0052*/ 	.short	0x0068
        /*0054*/ 	.byte	0x00, 0xf0, 0x11, 0x00


	//----- nvinfo : EIATTR_KPARAM_INFO
	.align		4
.L_18:
        /*0058*/ 	.byte	0x04, 0x17
        /*005a*/ 	.short	(.L_20 - .L_19)
.L_19:
        /*005c*/ 	.word	0x00000000
        /*0060*/ 	.short	0x0014
        /*0062*/ 	.short	0x0064
        /*0064*/ 	.byte	0x00, 0xf0, 0x11, 0x00


	//----- nvinfo : EIATTR_KPARAM_INFO
	.align		4
.L_20:
        /*0068*/ 	.byte	0x04, 0x17
        /*006a*/ 	.short	(.L_22 - .L_21)
.L_21:
        /*006c*/ 	.word	0x00000000
        /*0070*/ 	.short	0x0013
        /*0072*/ 	.short	0x0060
        /*0074*/ 	.byte	0x00, 0xf0, 0x11, 0x00


	//----- nvinfo : EIATTR_KPARAM_INFO
	.align		4
.L_22:
        /*0078*/ 	.byte	0x04, 0x17
        /*007a*/ 	.short	(.L_24 - .L_23)
.L_23:
        /*007c*/ 	.word	0x00000000
        /*0080*/ 	.short	0x0012
        /*0082*/ 	.short	0x005c
        /*0084*/ 	.byte	0x00, 0xf0, 0x11, 0x00


	//----- nvinfo : EIATTR_KPARAM_INFO
	.align		4
.L_24:
        /*0088*/ 	.byte	0x04, 0x17
        /*008a*/ 	.short	(.L_26 - .L_25)
.L_25:
        /*008c*/ 	.word	0x00000000
        /*0090*/ 	.short	0x0011
        /*0092*/ 	.short	0x0058
        /*0094*/ 	.byte	0x00, 0xf0, 0x11, 0x00


	//----- nvinfo : EIATTR_KPARAM_INFO
	.align		4
.L_26:
        /*0098*/ 	.byte	0x04, 0x17
        /*009a*/ 	.short	(.L_28 - .L_27)
.L_27:
        /*009c*/ 	.word	0x00000000
        /*00a0*/ 	.short	0x0010
        /*00a2*/ 	.short	0x0054
        /*00a4*/ 	.byte	0x00, 0xf0, 0x11, 0x00


	//----- nvinfo : EIATTR_KPARAM_INFO
	.align		4
.L_28:
        /*00a8*/ 	.byte	0x04, 0x17
        /*00aa*/ 	.short	(.L_30 - .L_29)
.L_29:
        /*00ac*/ 	.word	0x00000000
        /*00b0*/ 	.short	0x000f
        /*00b2*/ 	.short	0x0050
        /*00b4*/ 	.byte	0x00, 0xf0, 0x11, 0x00


	//----- nvinfo : EIATTR_KPARAM_INFO
	.align		4
.L_30:
        /*00b8*/ 	.byte	0x04, 0x17
        /*00ba*/ 	.short	(.L_32 - .L_31)
.L_31:
        /*00bc*/ 	.word	0x00000000
        /*00c0*/ 	.short	0x000e
        /*00c2*/ 	.short	0x004c
        /*00c4*/ 	.byte	0x00, 0xf0, 0x11, 0x00


	//----- nvinfo : EIATTR_KPARAM_INFO
	.align		4
.L_32:
        /*00c8*/ 	.byte	0x04, 0x17
        /*00ca*/ 	.short	(.L_34 - .L_33)
.L_33:
        /*00cc*/ 	.word	0x00000000
        /*00d0*/ 	.short	0x000d
        /*00d2*/ 	.short	0x0048
        /*00d4*/ 	.byte	0x00, 0xf0, 0x11, 0x00


	//----- nvinfo : EIATTR_KPARAM_INFO
	.align		4
.L_34:
        /*00d8*/ 	.byte	0x04, 0x17
        /*00da*/ 	.short	(.L_36 - .L_35)
.L_35:
        /*00dc*/ 	.word	0x00000000
        /*00e0*/ 	.short	0x000c
        /*00e2*/ 	.short	0x0044
        /*00e4*/ 	.byte	0x00, 0xf0, 0x11, 0x00


	//----- nvinfo : EIATTR_KPARAM_INFO
	.align		4
.L_36:
        /*00e8*/ 	.byte	0x04, 0x17
        /*00ea*/ 	.short	(.L_38 - .L_37)
.L_37:
        /*00ec*/ 	.word	0x00000000
        /*00f0*/ 	.short	0x000b
        /*00f2*/ 	.short	0x0040
        /*00f4*/ 	.byte	0x00, 0xf0, 0x11, 0x00


	//----- nvinfo : EIATTR_KPARAM_INFO
	.align		4
.L_38:
        /*00f8*/ 	.byte	0x04, 0x17
        /*00fa*/ 	.short	(.L_40 - .L_39)
.L_39:
        /*00fc*/ 	.word	0x00000000
        /*0100*/ 	.short	0x000a
        /*0102*/ 	.short	0x003c
        /*0104*/ 	.byte	0x00, 0xf0, 0x11, 0x00


	//----- nvinfo : EIATTR_KPARAM_INFO
	.align		4
.L_40:
        /*0108*/ 	.byte	0x04, 0x17
        /*010a*/ 	.short	(.L_42 - .L_41)
.L_41:
        /*010c*/ 	.word	0x00000000
        /*0110*/ 	.short	0x0009
        /*0112*/ 	.short	0x0038
        /*0114*/ 	.byte	0x00, 0xf0, 0x11, 0x00


	//----- nvinfo : EIATTR_KPARAM_INFO
	.align		4
.L_42:
        /*0118*/ 	.byte	0x04, 0x17
        /*011a*/ 	.short	(.L_44 - .L_43)
.L_43:
        /*011c*/ 	.word	0x00000000
        /*0120*/ 	.short	0x0008
        /*0122*/ 	.short	0x0034
        /*0124*/ 	.byte	0x00, 0xf0, 0x11, 0x00


	//----- nvinfo : EIATTR_KPARAM_INFO
	.align		4
.L_44:
        /*0128*/ 	.byte	0x04, 0x17
        /*012a*/ 	.short	(.L_46 - .L_45)
.L_45:
        /*012c*/ 	.word	0x00000000
        /*0130*/ 	.short	0x0007
        /*0132*/ 	.short	0x0030
        /*0134*/ 	.byte	0x00, 0xf0, 0x11, 0x00


	//----- nvinfo : EIATTR_KPARAM_INFO
	.align		4
.L_46:
        /*0138*/ 	.byte	0x04, 0x17
        /*013a*/ 	.short	(.L_48 - .L_47)
.L_47:
        /*013c*/ 	.word	0x00000000
        /*0140*/ 	.short	0x0006
        /*0142*/ 	.short	0x002c
        /*0144*/ 	.byte	0x00, 0xf0, 0x11, 0x00


	//----- nvinfo : EIATTR_KPARAM_INFO
	.align		4
.L_48:
        /*0148*/ 	.byte	0x04, 0x17
        /*014a*/ 	.short	(.L_50 - .L_49)
.L_49:
        /*014c*/ 	.word	0x00000000
        /*0150*/ 	.short	0x0005
        /*0152*/ 	.short	0x0028
        /*0154*/ 	.byte	0x00, 0xf0, 0x11, 0x00


	//----- nvinfo : EIATTR_KPARAM_INFO
	.align		4
.L_50:
        /*0158*/ 	.byte	0x04, 0x17
        /*015a*/ 	.short	(.L_52 - .L_51)
.L_51:
        /*015c*/ 	.word	0x00000000
        /*0160*/ 	.short	0x0004
        /*0162*/ 	.short	0x0020
        /*0164*/ 	.byte	0x00, 0xf4, 0x21, 0x00


	//----- nvinfo : EIATTR_KPARAM_INFO
	.align		4
.L_52:
        /*0168*/ 	.byte	0x04, 0x17
        /*016a*/ 	.short	(.L_54 - .L_53)
.L_53:
        /*016c*/ 	.word	0x00000000
        /*0170*/ 	.short	0x0003
        /*0172*/ 	.short	0x0018
        /*0174*/ 	.byte	0x00, 0xf4, 0x21, 0x00


	//----- nvinfo : EIATTR_KPARAM_INFO
	.align		4
.L_54:
        /*0178*/ 	.byte	0x04, 0x17
        /*017a*/ 	.short	(.L_56 - .L_55)
.L_55:
        /*017c*/ 	.word	0x00000000
        /*0180*/ 	.short	0x0002
        /*0182*/ 	.short	0x0010
        /*0184*/ 	.byte	0x00, 0xf4, 0x21, 0x00


	//----- nvinfo : EIATTR_KPARAM_INFO
	.align		4
.L_56:
        /*0188*/ 	.byte	0x04, 0x17
        /*018a*/ 	.short	(.L_58 - .L_57)
.L_57:
        /*018c*/ 	.word	0x00000000
        /*0190*/ 	.short	0x0001
        /*0192*/ 	.short	0x0008
        /*0194*/ 	.byte	0x00, 0xf4, 0x21, 0x00


	//----- nvinfo : EIATTR_KPARAM_INFO
	.align		4
.L_58:
        /*0198*/ 	.byte	0x04, 0x17
        /*019a*/ 	.short	(.L_60 - .L_59)
.L_59:
        /*019c*/ 	.word	0x00000000
        /*01a0*/ 	.short	0x0000
        /*01a2*/ 	.short	0x0000
        /*01a4*/ 	.byte	0x00, 0xf4, 0x21, 0x00


	//----- nvinfo : EIATTR_SPARSE_MMA_MASK
	.align		4
.L_60:
        /*01a8*/ 	.byte	0x03, 0x50
        /*01aa*/ 	.short	0x0000


	//----- nvinfo : EIATTR_MAXREG_COUNT
	.align		4
        /*01ac*/ 	.byte	0x03, 0x1b
        /*01ae*/ 	.short	0x0080


	//----- nvinfo : EIATTR_NUM_BARRIERS
	.align		4
        /*01b0*/ 	.byte	0x02, 0x4c
        /*01b2*/ 	.byte	0x01
	.zero		1


	//----- nvinfo : EIATTR_ANNOTATIONS
	.align		4
        /*01b4*/ 	.byte	0x04, 0x55
        /*01b6*/ 	.short	(.L_62 - .L_61)


	//   ....[0]....
.L_61:
        /*01b8*/ 	.word	0x00000001
        /*01bc*/ 	.byte	0x90, 0x12, 0x00, 0x00, 0x01, 0x00, 0x00, 0x00, 0x70, 0x18, 0x00, 0x00, 0x01, 0x00, 0x00, 0x00
        /* <DEDUP_REMOVED lines=21> */
        /*031c*/ 	.byte	0x20, 0x3a, 0x00, 0x00, 0x01, 0x00, 0x00, 0x00, 0x70, 0x3a, 0x00, 0x00


	//----- nvinfo : EIATTR_COOP_GROUP_MASK_REGIDS
	.align		4
.L_62:
        /*0328*/ 	.byte	0x04, 0x29
        /*032a*/ 	.short	(.L_64 - .L_63)


	//   ....[0]....
.L_63:
        /*032c*/ 	.word	0xffffffff


	//   ....[1]....
        /*0330*/ 	.word	0xffffffff


	//   ....[2]....
        /*0334*/ 	.word	0xffffffff


	//   ....[3]....
        /*0338*/ 	.word	0xffffffff


	//   ....[4]....
        /*033c*/ 	.word	0xffffffff


	//   ....[5]....
        /*0340*/ 	.word	0xffffffff


	//   ....[6]....
        /*0344*/ 	.word	0xffffffff


	//   ....[7]....
        /*0348*/ 	.word	0xffffffff


	//----- nvinfo : EIATTR_COOP_GROUP_INSTR_OFFSETS
	.align		4
.L_64:
        /*034c*/ 	.byte	0x04, 0x28
        /*034e*/ 	.short	(.L_66 - .L_65)


	//   ....[0]....
.L_65:
        /*0350*/ 	.word	0x00002b30


	//   ....[1]....
        /*0354*/ 	.word	0x00002bd0


	//   ....[2]....
        /*0358*/ 	.word	0x00002be0


	//   ....[3]....
        /*035c*/ 	.word	0x00002c20


	//   ....[4]....
        /*0360*/ 	.word	0x00003720


	//   ....[5]....
        /*0364*/ 	.word	0x00003730


	//   ....[6]....
        /*0368*/ 	.word	0x000038a0


	//   ....[7]....
        /*036c*/ 	.word	0x000038b0


	//----- nvinfo : EIATTR_VRC_CTA_INIT_COUNT
	.align		4
.L_66:
        /*0370*/ 	.byte	0x02, 0x4a
	.zero		1
	.zero		1


	//----- nvinfo : EIATTR_EXIT_INSTR_OFFSETS
	.align		4
        /*0374*/ 	.byte	0x04, 0x1c
        /*0376*/ 	.short	(.L_68 - .L_67)


	//   ....[0]....
.L_67:
        /*0378*/ 	.word	0x00006440


	//   ....[1]....
        /*037c*/ 	.word	0x00006470


	//----- nvinfo : EIATTR_REQNTID
	.align		4
.L_68:
        /*0380*/ 	.byte	0x04, 0x10
        /*0382*/ 	.short	(.L_70 - .L_69)
.L_69:
        /*0384*/ 	.word	0x00000200
        /*0388*/ 	.word	0x00000001
        /*038c*/ 	.word	0x00000001


	//----- nvinfo : EIATTR_CBANK_PARAM_SIZE
	.align		4
.L_70:
        /*0390*/ 	.byte	0x03, 0x19
        /*0392*/ 	.short	0x0088


	//----- nvinfo : EIATTR_PARAM_CBANK
	.align		4
        /*0394*/ 	.byte	0x04, 0x0a
        /*0396*/ 	.short	(.L_72 - .L_71)
	.align		4
.L_71:
        /*0398*/ 	.word	index@(.nv.constant0.attn_fwd)
        /*039c*/ 	.short	0x0380
        /*039e*/ 	.short	0x0088


	//----- nvinfo : EIATTR_SW_WAR
	.align		4
.L_72:
        /*03a0*/ 	.byte	0x04, 0x36
        /*03a2*/ 	.short	(.L_74 - .L_73)
.L_73:
        /*03a4*/ 	.word	0x00000008
.L_74:


//--------------------- .nv.compat                --------------------------
	.section	.nv.compat,"",@"SHT_CUDA_COMPAT_INFO"
	.align	4
        /*0000*/ 	.byte	0x02, 0x02, 0x01, 0x00, 0x02, 0x05, 0x05, 0x00, 0x02, 0x03, 0x00, 0x00, 0x02, 0x06, 0x01, 0x00


//--------------------- .nv.callgraph             --------------------------
	.section	.nv.callgraph,"",@"SHT_CUDA_CALLGRAPH"
	.align	4
	.sectionentsize	8
	.align		4
        /*0000*/ 	.word	0x00000000
	.align		4
        /*0004*/ 	.word	0xffffffff
	.align		4
        /*0008*/ 	.word	0x00000000
	.align		4
        /*000c*/ 	.word	0xfffffffe
	.align		4
        /*0010*/ 	.word	0x00000000
	.align		4
        /*0014*/ 	.word	0xfffffffd
	.align		4
        /*0018*/ 	.word	0x00000000
	.align		4
        /*001c*/ 	.word	0xfffffffc


//--------------------- .nv.constant4             --------------------------
	.section	.nv.constant4,"a",@progbits
	.align	8
	.align		8
.nv.constant4:
        /*0000*/ 	.dword	_$_str


//--------------------- .text.attn_fwd            --------------------------
	.section	.text.attn_fwd,"ax",@progbits
	.align	128
        .global         attn_fwd
        .type           attn_fwd,@function
        .size           attn_fwd,(.L_x_3 - attn_fwd)
        .other          attn_fwd,@"STO_CUDA_ENTRY STV_DEFAULT"
attn_fwd:
.text.attn_fwd:
[----:B------:R-:W0:Y:S01]  /*0000*/  LDC R1, c[0x0][0x37c] ;  /* 0x0000df00ff017b82 */ /* 0x000e220000000800 */
[----:B------:R-:W1:Y:S07]  /*0010*/  S2R R36, SR_TID.X ;  /* 0x0000000000247919 */ /* 0x000e6e0000002100 */
[----:B------:R-:W2:Y:S01]  /*0020*/  S2UR UR7, SR_CTAID.Y ;  /* 0x00000000000779c3 */ /* 0x000ea20000002600 */
[----:B------:R-:W2:Y:S01]  /*0030*/  LDCU.64 UR4, c[0x0][0x3b0] ;  /* 0x00007600ff0477ac */ /* 0x000ea20008000a00 */
[----:B0-----:R-:W-:Y:S01]  /*0040*/  VIADD R1, R1, 0xffffff70 ;  /* 0xffffff7001017836 */ /* 0x001fe20000000000 */
[----:B------:R-:W0:Y:S01]  /*0050*/  S2R R3, SR_CTAID.X ;  /* 0x0000000000037919 */ /* 0x000e220000002500 */
[----:B------:R-:W3:Y:S04]  /*0060*/  LDCU.64 UR8, c[0x0][0x358] ;  /* 0x00006b00ff0877ac */ /* 0x000ee80008000a00 */
[----:B------:R-:W4:Y:S08]  /*0070*/  LDC R7, c[0x0][0x3b8] ;  /* 0x0000ee00ff077b82 */ /* 0x000f300000000800 */
[----:B------:R-:W5:Y:S01]  /*0080*/  LDC.64 R8, c[0x0][0x380] ;  /* 0x0000e000ff087b82 */ /* 0x000f620000000a00 */
[----:B--2---:R-:W-:-:S04]  /*0090*/  UIMAD UR4, UR7, UR4, URZ ;  /* 0x00000004070472a4 */ /* 0x004fc8000f8e02ff */
[----:B------:R-:W-:Y:S01]  /*00a0*/  USHF.L.U32 UR6, UR4, 0x1, URZ ;  /* 0x0000000104067899 */ /* 0x000fe200080006ff */
[----:B-1----:R-:W-:Y:S02]  /*00b0*/  LOP3.LUT R0, R36, 0xff, RZ, 0xc0, !PT ;  /* 0x000000ff24007812 */ /* 0x002fe400078ec0ff */
[----:B------:R-:W-:-:S03]  /*00c0*/  SHF.R.U32.HI R4, RZ, 0x8, R36 ;  /* 0x00000008ff047819 */ /* 0x000fc60000011624 */
[----:B0-----:R-:W-:Y:S01]  /*00d0*/  IMAD R2, R3, 0x100, R0 ;  /* 0x0000010003027824 */ /* 0x001fe200078e0200 */
[----:B------:R-:W-:-:S03]  /*00e0*/  SGXT.U32 R4, R4, 0x1 ;  /* 0x000000010404781a */ /* 0x000fc60000000000 */
[----:B------:R-:W-:Y:S01]  /*00f0*/  IMAD R2, R2, UR5, RZ ;  /* 0x0000000502027c24 */ /* 0x000fe2000f8e02ff */
[----:B------:R-:W-:Y:S01]  /*0100*/  UIMAD.WIDE UR4, UR4, 0x2, URZ ;  /* 0x00000002040478a5 */ /* 0x000fe2000f8e02ff */
[----:B----4-:R-:W-:Y:S02]  /*0110*/  IMAD R5, R4, R7, RZ ;  /* 0x0000000704057224 */ /* 0x010fe400078e02ff */
[C---:B------:R-:W-:Y:S02]  /*0120*/  IMAD.SHL.U32 R3, R2.reuse, 0x2, RZ ;  /* 0x0000000202037824 */ /* 0x040fe400078e00ff */
[----:B------:R-:W-:-:S03]  /*0130*/  IMAD.HI R2, R2, 0x2, RZ ;  /* 0x0000000202027827 */ /* 0x000fc600078e02ff */
[----:B-----5:R-:W-:Y:S01]  /*0140*/  IADD3 R4, P0, P1, R3, UR6, R8 ;  /* 0x0000000603047c10 */ /* 0x020fe2000f91e008 */
[----:B------:R-:W-:-:S03]  /*0150*/  IMAD R3, R7, 0x2, R5 ;  /* 0x0000000207037824 */ /* 0x000fc600078e0205 */
[----:B------:R-:W-:Y:S01]  /*0160*/  IADD3.X R2, PT, PT, R2, UR5, R9, P0, P1 ;  /* 0x0000000502027c10 */ /* 0x000fe200087e2409 */
[----:B------:R-:W0:Y:S01]  /*0170*/  S2UR UR6, SR_CgaCtaId ;  /* 0x00000000000679c3 */ /* 0x000e220000008800 */
[----:B------:R-:W-:Y:S01]  /*0180*/  LEA R13, R7, R3, 0x1 ;  /* 0x00000003070d7211 */ /* 0x000fe200078e08ff */
[----:B------:R-:W1:Y:S01]  /*0190*/  LDCU UR5, c[0x0][0x3f0] ;  /* 0x00007e00ff0577ac */ /* 0x000e620008000800 */
[-C--:B------:R-:W-:Y:S02]  /*01a0*/  LEA R8, P0, R5, R4.reuse, 0x1 ;  /* 0x0000000405087211 */ /* 0x080fe400078008ff */
[----:B------:R-:W-:Y:S01]  /*01b0*/  LEA R10, P1, R3, R4, 0x1 ;  /* 0x00000004030a7211 */ /* 0x000fe200078208ff */
[----:B------:R-:W-:Y:S01]  /*01c0*/  IMAD R15, R7, 0x2, R13 ;  /* 0x00000002070f7824 */ /* 0x000fe200078e020d */
[----:B------:R-:W-:Y:S02]  /*01d0*/  LEA.HI.X.SX32 R9, R5, R2, 0x1, P0 ;  /* 0x0000000205097211 */ /* 0x000fe400000f0eff */
[----:B------:R-:W-:Y:S01]  /*01e0*/  LEA R12, P0, R13, R4, 0x1 ;  /* 0x000000040d0c7211 */ /* 0x000fe200078008ff */
[----:B------:R-:W-:Y:S01]  /*01f0*/  IMAD R17, R7, 0x2, R15 ;  /* 0x0000000207117824 */ /* 0x000fe200078e020f */
[----:B------:R-:W-:-:S02]  /*0200*/  LEA.HI.X.SX32 R11, R3, R2, 0x1, P1 ;  /* 0x00000002030b7211 */ /* 0x000fc400008f0eff */
[----:B------:R-:W-:Y:S01]  /*0210*/  LEA.HI.X.SX32 R13, R13, R2, 0x1, P0 ;  /* 0x000000020d0d7211 */ /* 0x000fe200000f0eff */
[C---:B------:R-:W-:Y:S01]  /*0220*/  IMAD R19, R7.reuse, 0x2, R17 ;  /* 0x0000000207137824 */ /* 0x040fe200078e0211 */
[----:B---3--:R-:W2:Y:S03]  /*0230*/  LDG.E.U16 R3, desc[UR8][R8.64] ;  /* 0x0000000808037981 */ /* 0x008ea6000c1e1500 */
[----:B------:R-:W-:Y:S01]  /*0240*/  IMAD R21, R7, 0x2, R19 ;  /* 0x0000000207157824 */ /* 0x000fe200078e0213 */
[----:B------:R3:W4:Y:S01]  /*0250*/  LDG.E.U16 R5, desc[UR8][R10.64] ;  /* 0x000000080a057981 */ /* 0x000722000c1e1500 */
[-C--:B------:R-:W-:Y:S02]  /*0260*/  LEA R14, P0, R15, R4.reuse, 0x1 ;  /* 0x000000040f0e7211 */ /* 0x080fe400078008ff */
[----:B------:R-:W-:Y:S01]  /*0270*/  LEA R16, P1, R17, R4, 0x1 ;  /* 0x0000000411107211 */ /* 0x000fe200078208ff */
[----:B------:R5:W2:Y:S01]  /*0280*/  LDG.E.U16 R6, desc[UR8][R12.64] ;  /* 0x000000080c067981 */ /* 0x000aa2000c1e1500 */
[----:B------:R-:W-:-:S02]  /*0290*/  LEA.HI.X.SX32 R15, R15, R2, 0x1, P0 ;  /* 0x000000020f0f7211 */ /* 0x000fc400000f0eff */
[----:B---3--:R-:W-:-:S03]  /*02a0*/  LEA R11, R7, R21, 0x1 ;  /* 0x00000015070b7211 */ /* 0x008fc600078e08ff */
[----:B------:R3:W2:Y:S01]  /*02b0*/  LDG.E.U16 R8, desc[UR8][R14.64] ;  /* 0x000000080e087981 */ /* 0x0006a2000c1e1500 */
[----:B------:R-:W-:Y:S01]  /*02c0*/  LEA R18, P0, R19, R4, 0x1 ;  /* 0x0000000413127211 */ /* 0x000fe200078008ff */
[----:B------:R-:W-:-:S03]  /*02d0*/  IMAD R25, R7, 0x2, R11 ;  /* 0x0000000207197824 */ /* 0x000fc600078e020b */
[----:B------:R-:W-:Y:S02]  /*02e0*/  LEA.HI.X.SX32 R19, R19, R2, 0x1, P0 ;  /* 0x0000000213137211 */ /* 0x000fe400000f0eff */
[----:B------:R-:W-:Y:S01]  /*02f0*/  LEA R20, P0, R21, R4, 0x1 ;  /* 0x0000000415147211 */ /* 0x000fe200078008ff */
[----:B-----5:R-:W-:Y:S01]  /*0300*/  IMAD R13, R7, 0x2, R25 ;  /* 0x00000002070d7824 */ /* 0x020fe200078e0219 */
[-C--:B------:R-:W-:Y:S01]  /*0310*/  LEA.HI.X.SX32 R17, R17, R2.reuse, 0x1, P1 ;  /* 0x0000000211117211 */ /* 0x080fe200008f0eff */
[----:B------:R-:W5:Y:S01]  /*0320*/  LDG.E.U16 R10, desc[UR8][R18.64] ;  /* 0x00000008120a7981 */ /* 0x000f62000c1e1500 */
[----:B------:R-:W-:Y:S01]  /*0330*/  LEA.HI.X.SX32 R21, R21, R2, 0x1, P0 ;  /* 0x0000000215157211 */ /* 0x000fe200000f0eff */
[----:B---3--:R-:W-:Y:S01]  /*0340*/  IMAD R15, R7, 0x2, R13 ;  /* 0x00000002070f7824 */ /* 0x008fe200078e020d */
[C---:B------:R-:W-:Y:S01]  /*0350*/  LEA R22, P0, R11.reuse, R4, 0x1 ;  /* 0x000000040b167211 */ /* 0x040fe200078008ff */
[----:B------:R3:W2:Y:S03]  /*0360*/  LDG.E.U16 R9, desc[UR8][R16.64] ;  /* 0x0000000810097981 */ /* 0x0006a6000c1e1500 */
[----:B------:R-:W-:-:S02]  /*0370*/  LEA.HI.X.SX32 R23, R11, R2, 0x1, P0 ;  /* 0x000000020b177211 */ /* 0x000fc400000f0eff */
[-C--:B------:R-:W-:Y:S01]  /*0380*/  LEA R26, P0, R13, R4.reuse, 0x1 ;  /* 0x000000040d1a7211 */ /* 0x080fe200078008ff */
[----:B------:R0:W2:Y:S01]  /*0390*/  LDG.E.U16 R11, desc[UR8][R20.64] ;  /* 0x00000008140b7981 */ /* 0x0000a2000c1e1500 */
[----:B---3--:R-:W-:Y:S01]  /*03a0*/  IMAD R17, R7, 0x2, R15 ;  /* 0x0000000207117824 */ /* 0x008fe200078e020f */
[----:B------:R-:W-:Y:S02]  /*03b0*/  LEA R24, P1, R25, R4, 0x1 ;  /* 0x0000000419187211 */ /* 0x000fe400078208ff */
[----:B------:R3:W2:Y:S01]  /*03c0*/  LDG.E.U16 R12, desc[UR8][R22.64] ;  /* 0x00000008160c7981 */ /* 0x0006a2000c1e1500 */
[----:B------:R-:W-:Y:S02]  /*03d0*/  LEA.HI.X.SX32 R27, R13, R2, 0x1, P0 ;  /* 0x000000020d1b7211 */ /* 0x000fe400000f0eff */
[----:B------:R-:W-:Y:S02]  /*03e0*/  LEA R29, R7, R17, 0x1 ;  /* 0x00000011071d7211 */ /* 0x000fe400078e08ff */
[----:B------:R-:W-:Y:S01]  /*03f0*/  LEA R18, P0, R15, R4, 0x1 ;  /* 0x000000040f127211 */ /* 0x000fe200078008ff */
[----:B------:R-:W2:Y:S01]  /*0400*/  LDG.E.U16 R14, desc[UR8][R26.64] ;  /* 0x000000081a0e7981 */ /* 0x000ea2000c1e1500 */
[-C--:B------:R-:W-:Y:S01]  /*0410*/  LEA.HI.X.SX32 R25, R25, R2.reuse, 0x1, P1 ;  /* 0x0000000219197211 */ /* 0x080fe200008f0eff */
[----:B------:R-:W-:Y:S01]  /*0420*/  IMAD R31, R7, 0x2, R29 ;  /* 0x00000002071f7824 */ /* 0x000fe200078e021d */
[----:B------:R-:W-:-:S02]  /*0430*/  LEA.HI.X.SX32 R19, R15, R2, 0x1, P0 ;  /* 0x000000020f137211 */ /* 0x000fc400000f0eff */
[C---:B0-----:R-:W-:Y:S01]  /*0440*/  LEA R20, P0, R17.reuse, R4, 0x1 ;  /* 0x0000000411147211 */ /* 0x041fe200078008ff */
[----:B------:R0:W2:Y:S03]  /*0450*/  LDG.E.U16 R13, desc[UR8][R24.64] ;  /* 0x00000008180d7981 */ /* 0x0000a6000c1e1500 */
[----:B------:R-:W-:Y:S01]  /*0460*/  LEA.HI.X.SX32 R21, R17, R2, 0x1, P0 ;  /* 0x0000000211157211 */ /* 0x000fe200000f0eff */
[----:B------:R-:W2:Y:S01]  /*0470*/  LDG.E.U16 R15, desc[UR8][R18.64] ;  /* 0x00000008120f7981 */ /* 0x000ea2000c1e1500 */
[-C--:B---3--:R-:W-:Y:S02]  /*0480*/  LEA R22, P0, R31, R4.reuse, 0x1 ;  /* 0x000000041f167211 */ /* 0x088fe400078008ff */
[----:B------:R-:W-:Y:S01]  /*0490*/  LEA R28, P1, R29, R4, 0x1 ;  /* 0x000000041d1c7211 */ /* 0x000fe200078208ff */
[----:B------:R-:W3:Y:S01]  /*04a0*/  LDG.E.U16 R16, desc[UR8][R20.64] ;  /* 0x0000000814107981 */ /* 0x000ee2000c1e1500 */
[----:B0-----:R-:W-:Y:S01]  /*04b0*/  IMAD R25, R7, 0x2, R31 ;  /* 0x0000000207197824 */ /* 0x001fe200078e021f */
[----:B------:R-:W-:-:S03]  /*04c0*/  LEA.HI.X.SX32 R23, R31, R2, 0x1, P0 ;  /* 0x000000021f177211 */ /* 0x000fc600000f0eff */
[----:B------:R-:W-:Y:S01]  /*04d0*/  IMAD R27, R7, 0x2, R25 ;  /* 0x00000002071b7824 */ /* 0x000fe200078e0219 */
[----:B------:R-:W-:Y:S01]  /*04e0*/  LEA.HI.X.SX32 R29, R29, R2, 0x1, P1 ;  /* 0x000000021d1d7211 */ /* 0x000fe200008f0eff */
[----:B------:R-:W2:Y:S02]  /*04f0*/  LDG.E.U16 R18, desc[UR8][R22.64] ;  /* 0x0000000816127981 */ /* 0x000ea4000c1e1500 */
[----:B------:R-:W-:Y:S01]  /*0500*/  IMAD R31, R7, 0x2, R27 ;  /* 0x00000002071f7824 */ /* 0x000fe200078e021b */
[----:B------:R-:W-:Y:S01]  /*0510*/  LEA R24, P0, R25, R4, 0x1 ;  /* 0x0000000419187211 */ /* 0x000fe200078008ff */
[----:B------:R0:W2:Y:S03]  /*0520*/  LDG.E.U16 R17, desc[UR8][R28.64] ;  /* 0x000000081c117981 */ /* 0x0000a6000c1e1500 */
[----:B------:R-:W-:Y:S02]  /*0530*/  LEA R33, R7, R31, 0x1 ;  /* 0x0000001f07217211 */ /* 0x000fe400078e08ff */
[----:B------:R-:W-:-:S03]  /*0540*/  LEA.HI.X.SX32 R25, R25, R2, 0x1, P0 ;  /* 0x0000000219197211 */ /* 0x000fc600000f0eff */
[----:B0-----:R-:W-:Y:S01]  /*0550*/  IMAD R29, R7, 0x2, R33 ;  /* 0x00000002071d7824 */ /* 0x001fe200078e0221 */
[----:B------:R-:W-:Y:S01]  /*0560*/  LEA R26, P0, R27, R4, 0x1 ;  /* 0x000000041b1a7211 */ /* 0x000fe200078008ff */
[----:B------:R0:W2:Y:S02]  /*0570*/  LDG.E.U16 R19, desc[UR8][R24.64] ;  /* 0x0000000818137981 */ /* 0x0000a4000c1e1500 */
[----:B------:R-:W-:Y:S01]  /*0580*/  IMAD R23, R7, 0x2, R29 ;  /* 0x0000000207177824 */ /* 0x000fe200078e021d */
[----:B------:R-:W-:Y:S02]  /*0590*/  LEA.HI.X.SX32 R27, R27, R2, 0x1, P0 ;  /* 0x000000021b1b7211 */ /* 0x000fe400000f0eff */
[-C--:B------:R-:W-:Y:S01]  /*05a0*/  LEA R32, P0, R33, R4.reuse, 0x1 ;  /* 0x0000000421207211 */ /* 0x080fe200078008ff */
[----:B------:R-:W-:Y:S01]  /*05b0*/  IMAD R37, R7, 0x2, R23 ;  /* 0x0000000207257824 */ /* 0x000fe200078e0217 */
[----:B------:R-:W-:Y:S01]  /*05c0*/  LEA R30, P1, R31, R4, 0x1 ;  /* 0x000000041f1e7211 */ /* 0x000fe200078208ff */
[----:B------:R1:W3:Y:S01]  /*05d0*/  LDG.E.U16 R20, desc[UR8][R26.64] ;  /* 0x000000081a147981 */ /* 0x0002e2000c1e1500 */
[----:B------:R-:W-:Y:S01]  /*05e0*/  LEA.HI.X.SX32 R33, R33, R2, 0x1, P0 ;  /* 0x0000000221217211 */ /* 0x000fe200000f0eff */
[----:B0-----:R-:W-:Y:S01]  /*05f0*/  IMAD R25, R7, 0x2, R37 ;  /* 0x0000000207197824 */ /* 0x001fe200078e0225 */
[----:B------:R-:W-:-:S02]  /*0600*/  LEA R28, P0, R29, R4, 0x1 ;  /* 0x000000041d1c7211 */ /* 0x000fc400078008ff */
[----:B------:R-:W-:Y:S01]  /*0610*/  LEA.HI.X.SX32 R31, R31, R2, 0x1, P1 ;  /* 0x000000021f1f7211 */ /* 0x000fe200008f0eff */
[----:B------:R-:W3:Y:S01]  /*0620*/  LDG.E.U16 R22, desc[UR8][R32.64] ;  /* 0x0000000820167981 */ /* 0x000ee2000c1e1500 */
[----:B------:R-:W-:Y:S02]  /*0630*/  LEA R38, P1, R37, R4, 0x1 ;  /* 0x0000000425267211 */ /* 0x000fe400078208ff */
[----:B------:R-:W-:Y:S01]  /*0640*/  LEA.HI.X.SX32 R29, R29, R2, 0x1, P0 ;  /* 0x000000021d1d7211 */ /* 0x000fe200000f0eff */
[----:B------:R0:W3:Y:S01]  /*0650*/  LDG.E.U16 R21, desc[UR8][R30.64] ;  /* 0x000000081e157981 */ /* 0x0000e2000c1e1500 */
[----:B-1----:R-:W-:Y:S02]  /*0660*/  LEA R27, R7, R25, 0x1 ;  /* 0x00000019071b7211 */ /* 0x002fe400078e08ff */
[----:B------:R-:W-:Y:S02]  /*0670*/  LEA R34, P0, R23, R4, 0x1 ;  /* 0x0000000417227211 */ /* 0x000fe400078008ff */
[-C--:B------:R-:W-:Y:S01]  /*0680*/  LEA.HI.X.SX32 R39, R37, R2.reuse, 0x1, P1 ;  /* 0x0000000225277211 */ /* 0x080fe200008f0eff */
[----:B------:R-:W-:Y:S01]  /*0690*/  IMAD R37, R7, 0x2, R27 ;  /* 0x0000000207257824 */ /* 0x000fe200078e021b */
[----:B------:R-:W-:-:S02]  /*06a0*/  LEA.HI.X.SX32 R35, R23, R2, 0x1, P0 ;  /* 0x0000000217237211 */ /* 0x000fc400000f0eff */
[----:B------:R1:W4:Y:S01]  /*06b0*/  LDG.E.U16 R23, desc[UR8][R28.64] ;  /* 0x000000081c177981 */ /* 0x000322000c1e1500 */
[----:B0-----:R-:W-:Y:S01]  /*06c0*/  LEA R30, P0, R25, R4, 0x1 ;  /* 0x00000004191e7211 */ /* 0x001fe200078008ff */
[----:B------:R-:W-:Y:S02]  /*06d0*/  IMAD R43, R7, 0x2, R37 ;  /* 0x00000002072b7824 */ /* 0x000fe400078e0225 */
[----:B------:R0:W4:Y:S01]  /*06e0*/  LDG.E.U16 R24, desc[UR8][R34.64] ;  /* 0x0000000822187981 */ /* 0x000122000c1e1500 */
[----:B------:R-:W-:Y:S02]  /*06f0*/  LEA.HI.X.SX32 R31, R25, R2, 0x1, P0 ;  /* 0x00000002191f7211 */ /* 0x000fe400000f0eff */
[----:B------:R-:W-:Y:S01]  /*0700*/  LEA R32, P0, R27, R4, 0x1 ;  /* 0x000000041b207211 */ /* 0x000fe200078008ff */
[----:B------:R0:W4:Y:S01]  /*0710*/  LDG.E.U16 R25, desc[UR8][R38.64] ;  /* 0x0000000826197981 */ /* 0x000122000c1e1500 */
[----:B-1----:R-:W-:Y:S02]  /*0720*/  IMAD R29, R7, 0x2, R43 ;  /* 0x00000002071d7824 */ /* 0x002fe400078e022b */
[----:B------:R-:W-:Y:S01]  /*0730*/  LEA.HI.X.SX32 R33, R27, R2, 0x1, P0 ;  /* 0x000000021b217211 */ /* 0x000fe200000f0eff */
[----:B------:R-:W5:Y:S01]  /*0740*/  LDG.E.U16 R26, desc[UR8][R30.64] ;  /* 0x000000081e1a7981 */ /* 0x000f62000c1e1500 */
[-C--:B------:R-:W-:Y:S01]  /*0750*/  LEA R40, P0, R37, R4.reuse, 0x1 ;  /* 0x0000000425287211 */ /* 0x080fe200078008ff */
[----:B------:R-:W-:Y:S01]  /*0760*/  IMAD R45, R7, 0x2, R29 ;  /* 0x00000002072d7824 */ /* 0x000fe200078e021d */
[----:B------:R-:W-:Y:S01]  /*0770*/  LEA R42, P1, R43, R4, 0x1 ;  /* 0x000000042b2a7211 */ /* 0x000fe200078208ff */
[----:B------:R-:W5:Y:S01]  /*0780*/  LDG.E.U16 R27, desc[UR8][R32.64] ;  /* 0x00000008201b7981 */ /* 0x000f62000c1e1500 */
[----:B------:R-:W-:-:S02]  /*0790*/  LEA.HI.X.SX32 R41, R37, R2, 0x1, P0 ;  /* 0x0000000225297211 */ /* 0x000fc400000f0eff */
[----:B------:R-:W-:Y:S02]  /*07a0*/  LEA R37, R7, R45, 0x1 ;  /* 0x0000002d07257211 */ /* 0x000fe400078e08ff */
[----:B0-----:R-:W-:Y:S01]  /*07b0*/  LEA R34, P0, R29, R4, 0x1 ;  /* 0x000000041d227211 */ /* 0x001fe200078008ff */
[----:B------:R0:W5:Y:S02]  /*07c0*/  LDG.E.U16 R28, desc[UR8][R40.64] ;  /* 0x00000008281c7981 */ /* 0x000164000c1e1500 */
[----:B------:R-:W-:-:S04]  /*07d0*/  IMAD R47, R7, 0x2, R37 ;  /* 0x00000002072f7824 */ /* 0x000fc800078e0225 */
[----:B------:R-:W-:-:S04]  /*07e0*/  IMAD R49, R7, 0x2, R47 ;  /* 0x0000000207317824 */ /* 0x000fc800078e022f */
[----:B------:R-:W-:-:S04]  /*07f0*/  IMAD R51, R7, 0x2, R49 ;  /* 0x0000000207337824 */ /* 0x000fc800078e0231 */
[----:B------:R-:W-:Y:S01]  /*0800*/  IMAD R53, R7, 0x2, R51 ;  /* 0x0000000207357824 */ /* 0x000fe200078e0233 */
[----:B------:R-:W-:-:S04]  /*0810*/  LEA.HI.X.SX32 R35, R29, R2, 0x1, P0 ;  /* 0x000000021d237211 */ /* 0x000fc800000f0eff */
[----:B------:R-:W-:Y:S01]  /*0820*/  LEA R55, R7, R53, 0x1 ;  /* 0x0000003507377211 */ /* 0x000fe200078e08ff */
[----:B------:R-:W5:Y:S01]  /*0830*/  LDG.E.U16 R30, desc[UR8][R34.64] ;  /* 0x00000008221e7981 */ /* 0x000f62000c1e1500 */
[----:B------:R-:W-:-:S03]  /*0840*/  LEA R38, P0, R45, R4, 0x1 ;  /* 0x000000042d267211 */ /* 0x000fc600078008ff */
[----:B------:R-:W-:Y:S01]  /*0850*/  IMAD R57, R7, 0x2, R55 ;  /* 0x0000000207397824 */ /* 0x000fe200078e0237 */
[----:B------:R-:W-:Y:S02]  /*0860*/  LEA.HI.X.SX32 R39, R45, R2, 0x1, P0 ;  /* 0x000000022d277211 */ /* 0x000fe400000f0eff */
[----:B------:R-:W-:Y:S01]  /*0870*/  LEA R44, P0, R37, R4, 0x1 ;  /* 0x00000004252c7211 */ /* 0x000fe200078008ff */
[----:B------:R-:W-:Y:S01]  /*0880*/  IMAD R59, R7, 0x2, R57 ;  /* 0x00000002073b7824 */ /* 0x000fe200078e0239 */
[-C--:B------:R-:W-:Y:S01]  /*0890*/  LEA.HI.X.SX32 R43, R43, R2.reuse, 0x1, P1 ;  /* 0x000000022b2b7211 */ /* 0x080fe200008f0eff */
[----:B------:R-:W5:Y:S01]  /*08a0*/  LDG.E.U16 R31, desc[UR8][R38.64] ;  /* 0x00000008261f7981 */ /* 0x000f62000c1e1500 */
[----:B------:R-:W-:Y:S01]  /*08b0*/  LEA.HI.X.SX32 R45, R37, R2, 0x1, P0 ;  /* 0x00000002252d7211 */ /* 0x000fe200000f0eff */
[----:B------:R-:W-:Y:S01]  /*08c0*/  IMAD R61, R7, 0x2, R59 ;  /* 0x00000002073d7824 */ /* 0x000fe200078e023b */
[----:B0-----:R-:W-:Y:S01]  /*08d0*/  LEA R40, P0, R49, R4, 0x1 ;  /* 0x0000000431287211 */ /* 0x001fe200078008ff */
[----:B------:R0:W5:Y:S02]  /*08e0*/  LDG.E.U16 R29, desc[UR8][R42.64] ;  /* 0x000000082a1d7981 */ /* 0x000164000c1e1500 */
[----:B------:R-:W-:Y:S01]  /*08f0*/  IMAD R63, R7, 0x2, R61 ;  /* 0x00000002073f7824 */ /* 0x000fe200078e023d */
[----:B------:R-:W-:Y:S01]  /*0900*/  LEA.HI.X.SX32 R41, R49, R2, 0x1, P0 ;  /* 0x0000000231297211 */ /* 0x000fe200000f0eff */
[----:B------:R1:W5:Y:S01]  /*0910*/  LDG.E.U16 R32, desc[UR8][R44.64] ;  /* 0x000000082c207981 */ /* 0x000362000c1e1500 */
[----:B------:R-:W-:-:S02]  /*0920*/  LEA R46, P1, R47, R4, 0x1 ;  /* 0x000000042f2e7211 */ /* 0x000fc400078208ff */
[----:B------:R-:W-:Y:S01]  /*0930*/  LEA R65, R7, R63, 0x1 ;  /* 0x0000003f07417211 */ /* 0x000fe200078e08ff */
[----:B------:R-:W5:Y:S01]  /*0940*/  LDG.E.U16 R34, desc[UR8][R40.64] ;  /* 0x0000000828227981 */ /* 0x000f62000c1e1500 */
[----:B0-----:R-:W-:Y:S02]  /*0950*/  LEA R42, P0, R51, R4, 0x1 ;  /* 0x00000004332a7211 */ /* 0x001fe400078008ff */
[-C--:B------:R-:W-:Y:S02]  /*0960*/  LEA.HI.X.SX32 R47, R47, R2.reuse, 0x1, P1 ;  /* 0x000000022f2f7211 */ /* 0x080fe400008f0eff */
[----:B------:R-:W-:Y:S02]  /*0970*/  LEA.HI.X.SX32 R43, R51, R2, 0x1, P0 ;  /* 0x00000002332b7211 */ /* 0x000fe400000f0eff */
[----:B------:R-:W-:Y:S01]  /*0980*/  LEA R48, P0, R53, R4, 0x1 ;  /* 0x0000000435307211 */ /* 0x000fe200078008ff */
[----:B------:R-:W-:Y:S01]  /*0990*/  IMAD R67, R7, 0x2, R65 ;  /* 0x0000000207437824 */ /* 0x000fe200078e0241 */
[----:B------:R0:W5:Y:S02]  /*09a0*/  LDG.E.U16 R33, desc[UR8][R46.64] ;  /* 0x000000082e217981 */ /* 0x000164000c1e1500 */
[----:B------:R-:W-:Y:S01]  /*09b0*/  LEA.HI.X.SX32 R49, R53, R2, 0x1, P0 ;  /* 0x0000000235317211 */ /* 0x000fe200000f0eff */
[----:B------:R-:W-:Y:S01]  /*09c0*/  IMAD R69, R7, 0x2, R67 ;  /* 0x0000000207457824 */ /* 0x000fe200078e0243 */
[-C--:B-1----:R-:W-:Y:S01]  /*09d0*/  LEA R44, P1, R55, R4.reuse, 0x1 ;  /* 0x00000004372c7211 */ /* 0x082fe200078208ff */
[----:B------:R-:W5:Y:S01]  /*09e0*/  LDG.E.U16 R35, desc[UR8][R42.64] ;  /* 0x000000082a237981 */ /* 0x000f62000c1e1500 */
[----:B0-----:R-:W-:-:S03]  /*09f0*/  LEA R46, P0, R57, R4, 0x1 ;  /* 0x00000004392e7211 */ /* 0x001fc600078008ff */
[----:B------:R-:W5:Y:S01]  /*0a00*/  LDG.E.U16 R37, desc[UR8][R48.64] ;  /* 0x0000000830257981 */ /* 0x000f62000c1e1500 */
[----:B------:R-:W-:Y:S01]  /*0a10*/  LEA.HI.X.SX32 R47, R57, R2, 0x1, P0 ;  /* 0x00000002392f7211 */ /* 0x000fe200000f0eff */
[----:B------:R-:W-:-:S04]  /*0a20*/  IMAD R57, R7, 0x2, R69 ;  /* 0x0000000207397824 */ /* 0x000fc800078e0245 */
[----:B------:R-:W-:Y:S01]  /*0a30*/  IMAD R71, R7, 0x2, R57 ;  /* 0x0000000207477824 */ /* 0x000fe200078e0239 */
[----:B------:R-:W-:Y:S01]  /*0a40*/  LEA R50, P0, R59, R4, 0x1 ;  /* 0x000000043b327211 */ /* 0x000fe200078008ff */
[----:B------:R-:W5:Y:S03]  /*0a50*/  LDG.E.U16 R39, desc[UR8][R46.64] ;  /* 0x000000082e277981 */ /* 0x000f66000c1e1500 */
[----:B------:R-:W-:-:S05]  /*0a60*/  LEA R73, R7, R71, 0x1 ;  /* 0x0000004707497211 */ /* 0x000fca00078e08ff */
[----:B------:R-:W-:Y:S01]  /*0a70*/  IMAD R75, R7, 0x2, R73 ;  /* 0x00000002074b7824 */ /* 0x000fe200078e0249 */
[-C--:B------:R-:W-:Y:S02]  /*0a80*/  LEA.HI.X.SX32 R45, R55, R2.reuse, 0x1, P1 ;  /* 0x00000002372d7211 */ /* 0x080fe400008f0eff */
[----:B------:R-:W-:Y:S01]  /*0a90*/  LEA.HI.X.SX32 R51, R59, R2, 0x1, P0 ;  /* 0x000000023b337211 */ /* 0x000fe200000f0eff */
[----:B------:R-:W-:Y:S01]  /*0aa0*/  IMAD R77, R7, 0x2, R75 ;  /* 0x00000002074d7824 */ /* 0x000fe200078e024b */
[----:B------:R-:W-:Y:S01]  /*0ab0*/  LEA R52, P0, R61, R4, 0x1 ;  /* 0x000000043d347211 */ /* 0x000fe200078008ff */
[----:B------:R0:W5:Y:S02]  /*0ac0*/  LDG.E.U16 R38, desc[UR8][R44.64] ;  /* 0x000000082c267981 */ /* 0x000164000c1e1500 */
[----:B------:R-:W-:Y:S01]  /*0ad0*/  IMAD R79, R7, 0x2, R77 ;  /* 0x00000002074f7824 */ /* 0x000fe200078e024d */
[----:B------:R-:W-:Y:S01]  /*0ae0*/  LEA.HI.X.SX32 R53, R61, R2, 0x1, P0 ;  /* 0x000000023d357211 */ /* 0x000fe200000f0eff */
[----:B------:R-:W5:Y:S02]  /*0af0*/  LDG.E.U16 R40, desc[UR8][R50.64] ;  /* 0x0000000832287981 */ /* 0x000f64000c1e1500 */
[----:B------:R-:W-:Y:S01]  /*0b00*/  IMAD R81, R7, 0x2, R79 ;  /* 0x0000000207517824 */ /* 0x000fe200078e024f */
[-C--:B------:R-:W-:Y:S01]  /*0b10*/  LEA R60, P1, R63, R4.reuse, 0x1 ;  /* 0x000000043f3c7211 */ /* 0x080fe200078208ff */
[----:B------:R-:W5:Y:S01]  /*0b20*/  LDG.E.U16 R41, desc[UR8][R52.64] ;  /* 0x0000000834297981 */ /* 0x000f62000c1e1500 */
[----:B0-----:R-:W-:-:S02]  /*0b30*/  LEA R44, P0, R65, R4, 0x1 ;  /* 0x00000004412c7211 */ /* 0x001fc400078008ff */
[----:B------:R-:W-:Y:S02]  /*0b40*/  LEA R59, R7, R81, 0x1 ;  /* 0x00000051073b7211 */ /* 0x000fe400078e08ff */
[----:B------:R-:W-:Y:S02]  /*0b50*/  LEA.HI.X.SX32 R45, R65, R2, 0x1, P0 ;  /* 0x00000002412d7211 */ /* 0x000fe400000f0eff */
[----:B------:R-:W-:Y:S02]  /*0b60*/  LEA R62, P0, R67, R4, 0x1 ;  /* 0x00000004433e7211 */ /* 0x000fe400078008ff */
[-C--:B------:R-:W-:Y:S01]  /*0b70*/  LEA.HI.X.SX32 R61, R63, R2.reuse, 0x1, P1 ;  /* 0x000000023f3d7211 */ /* 0x080fe200008f0eff */
[----:B------:R-:W5:Y:S01]  /*0b80*/  LDG.E.U16 R55, desc[UR8][R44.64] ;  /* 0x000000082c377981 */ /* 0x000f62000c1e1500 */
[----:B------:R-:W-:Y:S01]  /*0b90*/  LEA.HI.X.SX32 R63, R67, R2, 0x1, P0 ;  /* 0x00000002433f7211 */ /* 0x000fe200000f0eff */
[----:B------:R-:W-:Y:S01]  /*0ba0*/  IMAD R67, R7, 0x2, R59 ;  /* 0x0000000207437824 */ /* 0x000fe200078e023b */
[C---:B------:R-:W-:Y:S01]  /*0bb0*/  LEA R64, P0, R69.reuse, R4, 0x1 ;  /* 0x0000000445407211 */ /* 0x040fe200078008ff */
[----:B------:R0:W5:Y:S03]  /*0bc0*/  LDG.E.U16 R54, desc[UR8][R60.64] ;  /* 0x000000083c367981 */ /* 0x000166000c1e1500 */
[----:B------:R-:W-:Y:S01]  /*0bd0*/  LEA.HI.X.SX32 R65, R69, R2, 0x1, P0 ;  /* 0x0000000245417211 */ /* 0x000fe200000f0eff */
[----:B------:R-:W-:Y:S01]  /*0be0*/  IMAD R69, R7, 0x2, R67 ;  /* 0x0000000207457824 */ /* 0x000fe200078e0243 */
[----:B------:R-:W-:Y:S01]  /*0bf0*/  LEA R48, P0, R71, R4, 0x1 ;  /* 0x0000000447307211 */ /* 0x000fe200078008ff */
[----:B------:R-:W5:Y:S02]  /*0c00*/  LDG.E.U16 R56, desc[UR8][R62.64] ;  /* 0x000000083e387981 */ /* 0x000f64000c1e1500 */
[----:B------:R-:W-:Y:S01]  /*0c10*/  IMAD R83, R7, 0x2, R69 ;  /* 0x0000000207537824 */ /* 0x000fe200078e0245 */
[----:B------:R-:W-:-:S03]  /*0c20*/  LEA.HI.X.SX32 R49, R71, R2, 0x1, P0 ;  /* 0x0000000247317211 */ /* 0x000fc600000f0eff */
[----:B0-----:R-:W-:Y:S01]  /*0c30*/  IMAD R61, R7, 0x2, R83 ;  /* 0x00000002073d7824 */ /* 0x001fe200078e0253 */
[-C--:B------:R-:W-:Y:S02]  /*0c40*/  LEA R46, P0, R73, R4.reuse, 0x1 ;  /* 0x00000004492e7211 */ /* 0x080fe400078008ff */
[----:B------:R-:W-:Y:S01]  /*0c50*/  LEA R42, P1, R57, R4, 0x1 ;  /* 0x00000004392a7211 */ /* 0x000fe200078208ff */
[----:B------:R-:W5:Y:S01]  /*0c60*/  LDG.E.U16 R62, desc[UR8][R48.64] ;  /* 0x00000008303e7981 */ /* 0x000f62000c1e1500 */
[----:B------:R-:W-:Y:S02]  /*0c70*/  LEA R71, R7, R61, 0x1 ;  /* 0x0000003d07477211 */ /* 0x000fe400078e08ff */
[----:B------:R-:W-:Y:S02]  /*0c80*/  LEA.HI.X.SX32 R47, R73, R2, 0x1, P0 ;  /* 0x00000002492f7211 */ /* 0x000fe400000f0eff */
[----:B------:R-:W-:Y:S01]  /*0c90*/  LEA R50, P0, R75, R4, 0x1 ;  /* 0x000000044b327211 */ /* 0x000fe200078008ff */
[----:B------:R-:W-:Y:S01]  /*0ca0*/  IMAD R73, R7, 0x2, R71 ;  /* 0x0000000207497824 */ /* 0x000fe200078e0247 */
[----:B------:R-:W-:Y:S01]  /*0cb0*/  LEA.HI.X.SX32 R43, R57, R2, 0x1, P1 ;  /* 0x00000002392b7211 */ /* 0x000fe200008f0eff */
[----:B------:R-:W5:Y:S01]  /*0cc0*/  LDG.E.U16 R63, desc[UR8][R46.64] ;  /* 0x000000082e3f7981 */ /* 0x000f62000c1e1500 */
[----:B------:R-:W-:-:S02]  /*0cd0*/  LEA R44, P1, R77, R4, 0x1 ;  /* 0x000000044d2c7211 */ /* 0x000fc400078208ff */
[-C--:B------:R-:W-:Y:S01]  /*0ce0*/  LEA.HI.X.SX32 R51, R75, R2.reuse, 0x1, P0 ;  /* 0x000000024b337211 */ /* 0x080fe200000f0eff */
[----:B------:R-:W-:Y:S01]  /*0cf0*/  IMAD R75, R7, 0x2, R73 ;  /* 0x00000002074b7824 */ /* 0x000fe200078e0249 */
[----:B------:R-:W-:Y:S01]  /*0d00*/  LEA.HI.X.SX32 R45, R77, R2, 0x1, P1 ;  /* 0x000000024d2d7211 */ /* 0x000fe200008f0eff */
[----:B------:R0:W5:Y:S01]  /*0d10*/  LDG.E.U16 R58, desc[UR8][R42.64] ;  /* 0x000000082a3a7981 */ /* 0x000162000c1e1500 */
[----:B------:R-:W-:Y:S01]  /*0d20*/  LEA R52, P0, R79, R4, 0x1 ;  /* 0x000000044f347211 */ /* 0x000fe200078008ff */
[----:B------:R-:W-:Y:S02]  /*0d30*/  IMAD R77, R7, 0x2, R75 ;  /* 0x00000002074d7824 */ /* 0x000fe400078e024b */
[----:B------:R-:W5:Y:S01]  /*0d40*/  LDG.E.U16 R57, desc[UR8][R64.64] ;  /* 0x0000000840397981 */ /* 0x000f62000c1e1500 */
[----:B------:R-:W-:Y:S01]  /*0d50*/  LEA.HI.X.SX32 R53, R79, R2, 0x1, P0 ;  /* 0x000000024f357211 */ /* 0x000fe200000f0eff */
[----:B------:R-:W-:Y:S01]  /*0d60*/  IMAD R79, R7, 0x2, R77 ;  /* 0x00000002074f7824 */ /* 0x000fe200078e024d */
[----:B0-----:R-:W-:-:S03]  /*0d70*/  LEA R42, P0, R81, R4, 0x1 ;  /* 0x00000004512a7211 */ /* 0x001fc600078008ff */
[----:B------:R-:W5:Y:S01]  /*0d80*/  LDG.E.U16 R66, desc[UR8][R52.64] ;  /* 0x0000000834427981 */ /* 0x000f62000c1e1500 */
[----:B------:R-:W-:-:S03]  /*0d90*/  LEA.HI.X.SX32 R43, R81, R2, 0x1, P0 ;  /* 0x00000002512b7211 */ /* 0x000fc600000f0eff */
[----:B------:R0:W5:Y:S01]  /*0da0*/  LDG.E.U16 R65, desc[UR8][R44.64] ;  /* 0x000000082c417981 */ /* 0x000162000c1e1500 */
[----:B------:R-:W-:Y:S02]  /*0db0*/  LEA R81, R7, R79, 0x1 ;  /* 0x0000004f07517211 */ /* 0x000fe400078e08ff */
[-C--:B------:R-:W-:Y:S01]  /*0dc0*/  LEA R48, P0, R67, R4.reuse, 0x1 ;  /* 0x0000000443307211 */ /* 0x080fe200078008ff */
[----:B------:R1:W5:Y:S02]  /*0dd0*/  LDG.E.U16 R64, desc[UR8][R50.64] ;  /* 0x0000000832407981 */ /* 0x000364000c1e1500 */
[----:B------:R-:W-:Y:S01]  /*0de0*/  IMAD R85, R7, 0x2, R81 ;  /* 0x0000000207557824 */ /* 0x000fe200078e0251 */
[----:B------:R-:W-:-:S03]  /*0df0*/  LEA R46, P1, R71, R4, 0x1 ;  /* 0x00000004472e7211 */ /* 0x000fc600078208ff */
[----:B------:R-:W-:Y:S01]  /*0e00*/  IMAD R87, R7, 0x2, R85 ;  /* 0x0000000207577824 */ /* 0x000fe200078e0255 */
[-C--:B------:R-:W-:Y:S02]  /*0e10*/  LEA.HI.X.SX32 R49, R67, R2.reuse, 0x1, P0 ;  /* 0x0000000243317211 */ /* 0x080fe400000f0eff */
[----:B------:R-:W-:Y:S01]  /*0e20*/  LEA.HI.X.SX32 R47, R71, R2, 0x1, P1 ;  /* 0x00000002472f7211 */ /* 0x000fe200008f0eff */
[----:B------:R-:W-:Y:S01]  /*0e30*/  IMAD R71, R7, 0x2, R87 ;  /* 0x0000000207477824 */ /* 0x000fe200078e0257 */
[C---:B0-----:R-:W-:Y:S01]  /*0e40*/  LEA R44, P0, R79.reuse, R4, 0x1 ;  /* 0x000000044f2c7211 */ /* 0x041fe200078008ff */
[----:B------:R0:W5:Y:S03]  /*0e50*/  LDG.E.U16 R67, desc[UR8][R42.64] ;  /* 0x000000082a437981 */ /* 0x000166000c1e1500 */
[----:B------:R-:W-:Y:S01]  /*0e60*/  LEA.HI.X.SX32 R45, R79, R2, 0x1, P0 ;  /* 0x000000024f2d7211 */ /* 0x000fe200000f0eff */
[----:B------:R0:W5:Y:S01]  /*0e70*/  LDG.E.U16 R68, desc[UR8][R48.64] ;  /* 0x0000000830447981 */ /* 0x000162000c1e1500 */
[----:B-1----:R-:W-:-:S02]  /*0e80*/  LEA R50, P1, R71, R4, 0x1 ;  /* 0x0000000447327211 */ /* 0x002fc400078208ff */
[----:B------:R-:W-:Y:S01]  /*0e90*/  LEA R52, P0, R69, R4, 0x1 ;  /* 0x0000000445347211 */ /* 0x000fe200078008ff */
[----:B------:R1:W5:Y:S01]  /*0ea0*/  LDG.E.U16 R72, desc[UR8][R46.64] ;  /* 0x000000082e487981 */ /* 0x000362000c1e1500 */
[-C--:B------:R-:W-:Y:S01]  /*0eb0*/  LEA.HI.X.SX32 R51, R71, R2.reuse, 0x1, P1 ;  /* 0x0000000247337211 */ /* 0x080fe200008f0eff */
[----:B------:R-:W-:Y:S01]  /*0ec0*/  IMAD R71, R7, 0x2, R71 ;  /* 0x0000000207477824 */ /* 0x000fe200078e0247 */
[----:B------:R-:W-:Y:S01]  /*0ed0*/  LEA.HI.X.SX32 R53, R69, R2, 0x1, P0 ;  /* 0x0000000245357211 */ /* 0x000fe200000f0eff */
[----:B------:R1:W5:Y:S01]  /*0ee0*/  LDG.E.U16 R76, desc[UR8][R44.64] ;  /* 0x000000082c4c7981 */ /* 0x000362000c1e1500 */
[-C--:B0-----:R-:W-:Y:S02]  /*0ef0*/  LEA R42, P1, R73, R4.reuse, 0x1 ;  /* 0x00000004492a7211 */ /* 0x081fe400078208ff */
[----:B------:R-:W-:Y:S01]  /*0f00*/  LEA R48, P0, R81, R4, 0x1 ;  /* 0x0000000451307211 */ /* 0x000fe200078008ff */
[----:B------:R0:W5:Y:S01]  /*0f10*/  LDG.E.U16 R79, desc[UR8][R50.64] ;  /* 0x00000008324f7981 */ /* 0x000162000c1e1500 */
[----:B------:R-:W-:-:S02]  /*0f20*/  LEA.HI.X.SX32 R43, R73, R2, 0x1, P1 ;  /* 0x00000002492b7211 */ /* 0x000fc400008f0eff */
[----:B------:R-:W-:Y:S01]  /*0f30*/  LEA.HI.X.SX32 R49, R81, R2, 0x1, P0 ;  /* 0x0000000251317211 */ /* 0x000fe200000f0eff */
[----:B------:R0:W5:Y:S01]  /*0f40*/  LDG.E.U16 R69, desc[UR8][R52.64] ;  /* 0x0000000834457981 */ /* 0x000162000c1e1500 */
[-C--:B-1----:R-:W-:Y:S02]  /*0f50*/  LEA R46, P1, R71, R4.reuse, 0x1 ;  /* 0x00000004472e7211 */ /* 0x082fe400078208ff */
[----:B------:R-:W-:Y:S01]  /*0f60*/  LEA R44, P0, R83, R4, 0x1 ;  /* 0x00000004532c7211 */ /* 0x000fe200078008ff */
[----:B------:R1:W5:Y:S01]  /*0f70*/  LDG.E.U16 R73, desc[UR8][R42.64] ;  /* 0x000000082a497981 */ /* 0x000362000c1e1500 */
[-C--:B------:R-:W-:Y:S02]  /*0f80*/  LEA.HI.X.SX32 R47, R71, R2.reuse, 0x1, P1 ;  /* 0x00000002472f7211 */ /* 0x080fe400008f0eff */
[----:B------:R-:W-:Y:S01]  /*0f90*/  LEA.HI.X.SX32 R45, R83, R2, 0x1, P0 ;  /* 0x00000002532d7211 */ /* 0x000fe200000f0eff */
[----:B------:R1:W5:Y:S01]  /*0fa0*/  LDG.E.U16 R78, desc[UR8][R48.64] ;  /* 0x00000008304e7981 */ /* 0x000362000c1e1500 */
[----:B0-----:R-:W-:-:S02]  /*0fb0*/  LEA R50, P1, R75, R4, 0x1 ;  /* 0x000000044b327211 */ /* 0x001fc400078208ff */
[----:B------:R-:W-:Y:S01]  /*0fc0*/  LEA R52, P0, R85, R4, 0x1 ;  /* 0x0000000455347211 */ /* 0x000fe200078008ff */
[----:B------:R0:W5:Y:S01]  /*0fd0*/  LDG.E.U16 R80, desc[UR8][R46.64] ;  /* 0x000000082e507981 */ /* 0x000162000c1e1500 */
[----:B------:R-:W-:Y:S02]  /*0fe0*/  LEA R71, R7, R71, 0x1 ;  /* 0x0000004707477211 */ /* 0x000fe400078e08ff */
[-C--:B------:R-:W-:Y:S01]  /*0ff0*/  LEA.HI.X.SX32 R51, R75, R2.reuse, 0x1, P1 ;  /* 0x000000024b337211 */ /* 0x080fe200008f0eff */
[----:B------:R0:W5:Y:S01]  /*1000*/  LDG.E.U16 R70, desc[UR8][R44.64] ;  /* 0x000000082c467981 */ /* 0x000162000c1e1500 */
[----:B------:R-:W-:Y:S02]  /*1010*/  LEA.HI.X.SX32 R53, R85, R2, 0x1, P0 ;  /* 0x0000000255357211 */ /* 0x000fe400000f0eff */
[-C--:B-1----:R-:W-:Y:S01]  /*1020*/  LEA R42, P1, R71, R4.reuse, 0x1 ;  /* 0x00000004472a7211 */ /* 0x082fe200078208ff */
[----:B------:R-:W-:Y:S01]  /*1030*/  IMAD R7, R7, 0x2, R71 ;  /* 0x0000000207077824 */ /* 0x000fe200078e0247 */
[----:B------:R-:W-:Y:S01]  /*1040*/  LEA R48, P0, R59, R4, 0x1 ;  /* 0x000000043b307211 */ /* 0x000fe200078008ff */
[----:B------:R1:W5:Y:S01]  /*1050*/  LDG.E.U16 R74, desc[UR8][R50.64] ;  /* 0x00000008324a7981 */ /* 0x000362000c1e1500 */
[----:B------:R-:W-:-:S02]  /*1060*/  LEA.HI.X.SX32 R43, R71, R2, 0x1, P1 ;  /* 0x00000002472b7211 */ /* 0x000fc400008f0eff */
[----:B------:R-:W-:Y:S01]  /*1070*/  LEA.HI.X.SX32 R49, R59, R2, 0x1, P0 ;  /* 0x000000023b317211 */ /* 0x000fe200000f0eff */
[----:B------:R-:W5:Y:S01]  /*1080*/  LDG.E.U16 R52, desc[UR8][R52.64] ;  /* 0x0000000834347981 */ /* 0x000f62000c1e1500 */
[-C--:B0-----:R-:W-:Y:S02]  /*1090*/  LEA R46, P0, R61, R4.reuse, 0x1 ;  /* 0x000000043d2e7211 */ /* 0x081fe400078008ff */
[----:B------:R-:W-:Y:S01]  /*10a0*/  LEA R44, P1, R77, R4, 0x1 ;  /* 0x000000044d2c7211 */ /* 0x000fe200078208ff */
[----:B------:R-:W5:Y:S01]  /*10b0*/  LDG.E.U16 R42, desc[UR8][R42.64] ;  /* 0x000000082a2a7981 */ /* 0x000f62000c1e1500 */
[-C--:B------:R-:W-:Y:S02]  /*10c0*/  LEA.HI.X.SX32 R47, R61, R2.reuse, 0x1, P0 ;  /* 0x000000023d2f7211 */ /* 0x080fe400000f0eff */
[----:B------:R-:W-:Y:S01]  /*10d0*/  LEA.HI.X.SX32 R45, R77, R2, 0x1, P1 ;  /* 0x000000024d2d7211 */ /* 0x000fe200008f0eff */
[----:B------:R-:W5:Y:S01]  /*10e0*/  LDG.E.U16 R48, desc[UR8][R48.64] ;  /* 0x0000000830307981 */ /* 0x000f62000c1e1500 */
[----:B-1----:R-:W-:-:S02]  /*10f0*/  LEA R50, P0, R87, R4, 0x1 ;  /* 0x0000000457327211 */ /* 0x002fc400078008ff */
[----:B------:R-:W-:Y:S01]  /*1100*/  LEA R60, P1, R7, R4, 0x1 ;  /* 0x00000004073c7211 */ /* 0x000fe200078208ff */
[----:B------:R-:W5:Y:S01]  /*1110*/  LDG.E.U16 R46, desc[UR8][R46.64] ;  /* 0x000000082e2e7981 */ /* 0x000f62000c1e1500 */
[-C--:B------:R-:W-:Y:S02]  /*1120*/  LEA.HI.X.SX32 R51, R87, R2.reuse, 0x1, P0 ;  /* 0x0000000257337211 */ /* 0x080fe400000f0eff */
[----:B------:R-:W-:Y:S01]  /*1130*/  LEA.HI.X.SX32 R61, R7, R2, 0x1, P1 ;  /* 0x00000002073d7211 */ /* 0x000fe200008f0eff */
[----:B------:R-:W5:Y:S04]  /*1140*/  LDG.E.U16 R44, desc[UR8][R44.64] ;  /* 0x000000082c2c7981 */ /* 0x000f68000c1e1500 */
[----:B------:R-:W5:Y:S04]  /*1150*/  LDG.E.U16 R50, desc[UR8][R50.64] ;  /* 0x0000000832327981 */ /* 0x000f68000c1e1500 */
[----:B------:R-:W5:Y:S01]  /*1160*/  LDG.E.U16 R60, desc[UR8][R60.64] ;  /* 0x000000083c3c7981 */ /* 0x000f62000c1e1500 */
[----:B------:R-:W-:Y:S01]  /*1170*/  SHF.R.S32.HI R2, RZ, 0x8, R36 ;  /* 0x00000008ff027819 */ /* 0x000fe20000011424 */
[----:B------:R-:W-:Y:S01]  /*1180*/  UMOV UR4, 0x400 ;  /* 0x0000040000047882 */ /* 0x000fe20000000000 */
[----:B------:R-:W-:Y:S01]  /*1190*/  IMAD.SHL.U32 R7, R0, 0x2, RZ ;  /* 0x0000000200077824 */ /* 0x000fe200078e00ff */
[----:B------:R-:W-:Y:S01]  /*11a0*/  ULEA UR6, UR6, UR4, 0x18 ;  /* 0x0000000406067291 */ /* 0x000fe2000f8ec0ff */
[----:B------:R-:W-:Y:S01]  /*11b0*/  SGXT R0, R2, 0x1 ;  /* 0x000000010200781a */ /* 0x000fe20000000200 */
[----:B------:R-:W-:-:S03]  /*11c0*/  UISETP.GE.AND UP0, UPT, UR5, 0x1, UPT ;  /* 0x000000010500788c */ /* 0x000fc6000bf06270 */
[----:B------:R-:W-:Y:S02]  /*11d0*/  LOP3.LUT R0, R7, 0x210, R0, 0x78, !PT ;  /* 0x0000021007007812 */ /* 0x000fe400078e7800 */
[----:B------:R-:W-:-:S03]  /*11e0*/  MOV R4, 0x3f800000 ;  /* 0x3f80000000047802 */ /* 0x000fc60000000f00 */
[----:B--2---:R0:W-:Y:S01]  /*11f0*/  STS.U16 [R0+UR6], R3 ;  /* 0x0000000300007988 */ /* 0x0041e20008000406 */
[----:B------:R-:W-:-:S03]  /*1200*/  LOP3.LUT R2, R0, 0x40, RZ, 0x3c, !PT ;  /* 0x0000004000027812 */ /* 0x000fc600078e3cff */
[----:B------:R1:W-:Y:S04]  /*1210*/  STS.U16 [R0+UR6+0x1000], R9 ;  /* 0x0010000900007988 */ /* 0x0003e80008000406 */
[----:B------:R-:W-:Y:S01]  /*1220*/  STS.U16 [R0+UR6+0x2000], R13 ;  /* 0x0020000d00007988 */ /* 0x000fe20008000406 */
[----:B0-----:R-:W-:-:S03]  /*1230*/  LOP3.LUT R3, R0, 0x20, RZ, 0x3c, !PT ;  /* 0x0000002000037812 */ /* 0x001fc600078e3cff */
[----:B------:R-:W-:Y:S01]  /*1240*/  STS.U16 [R0+UR6+0x3000], R17 ;  /* 0x0030001100007988 */ /* 0x000fe20008000406 */
[----:B-1----:R-:W-:-:S03]  /*1250*/  LOP3.LUT R9, R0, 0x60, RZ, 0x3c, !PT ;  /* 0x0000006000097812 */ /* 0x002fc600078e3cff */
[----:B---3--:R-:W-:Y:S01]  /*1260*/  STS.U16 [R0+UR6+0x4000], R21 ;  /* 0x0040001500007988 */ /* 0x008fe20008000406 */
[----:B------:R-:W-:Y:S02]  /*1270*/  CS2R R88, SRZ ;  /* 0x0000000000587805 */ /* 0x000fe4000001ff00 */
[----:B------:R-:W-:Y:S01]  /*1280*/  CS2R R90, SRZ ;  /* 0x00000000005a7805 */ /* 0x000fe2000001ff00 */
[----:B------:R-:W-:Y:S01]  /*1290*/  STL [R1+0x8], R4 ;  /* 0x0000080401007387 */ /* 0x000fe20000100800 */
[----:B------:R-:W-:Y:S02]  /*12a0*/  CS2R R84, SRZ ;  /* 0x0000000000547805 */ /* 0x000fe4000001ff00 */
[----:B------:R-:W-:Y:S02]  /*12b0*/  CS2R R86, SRZ ;  /* 0x0000000000567805 */ /* 0x000fe4000001ff00 */
[----:B------:R-:W-:Y:S01]  /*12c0*/  CS2R R82, SRZ ;  /* 0x0000000000527805 */ /* 0x000fe2000001ff00 */
[----:B----4-:R-:W-:Y:S04]  /*12d0*/  STS.U16 [R0+UR6+0x5000], R25 ;  /* 0x0050001900007988 */ /* 0x010fe80008000406 */
[----:B-----5:R-:W-:Y:S04]  /*12e0*/  STS.U16 [R0+UR6+0x6000], R29 ;  /* 0x0060001d00007988 */ /* 0x020fe80008000406 */
[----:B------:R-:W-:Y:S04]  /*12f0*/  STS.U16 [R0+UR6+0x7000], R33 ;  /* 0x0070002100007988 */ /* 0x000fe80008000406 */
[----:B------:R0:W-:Y:S02]  /*1300*/  STS.U16 [R0+UR6+0x8000], R38 ;  /* 0x0080002600007988 */ /* 0x0001e40008000406 */
[----:B0-----:R-:W-:-:S02]  /*1310*/  IMAD.SHL.U32 R38, R36, 0x2, RZ ;  /* 0x0000000224267824 */ /* 0x001fc400078e00ff */
[----:B------:R-:W-:Y:S04]  /*1320*/  STS.U16 [R0+UR6+0x9000], R54 ;  /* 0x0090003600007988 */ /* 0x000fe80008000406 */
[----:B------:R-:W-:Y:S04]  /*1330*/  STS.U16 [R0+UR6+0xa000], R58 ;  /* 0x00a0003a00007988 */ /* 0x000fe80008000406 */
[----:B------:R-:W-:Y:S04]  /*1340*/  STS.U16 [R0+UR6+0xb000], R65 ;  /* 0x00b0004100007988 */ /* 0x000fe80008000406 */
[----:B------:R-:W-:Y:S04]  /*1350*/  STS.U16 [R0+UR6+0xc000], R68 ;  /* 0x00c0004400007988 */ /* 0x000fe80008000406 */
[----:B------:R-:W-:Y:S04]  /*1360*/  STS.U16 [R0+UR6+0xd000], R72 ;  /* 0x00d0004800007988 */ /* 0x000fe80008000406 */
[----:B------:R-:W-:Y:S04]  /*1370*/  STS.U16 [R0+UR6+0xe000], R76 ;  /* 0x00e0004c00007988 */ /* 0x000fe80008000406 */
[----:B------:R0:W-:Y:S04]  /*1380*/  STS.U16 [R0+UR6+0xf000], R79 ;  /* 0x00f0004f00007988 */ /* 0x0001e80008000406 */
[----:B------:R1:W-:Y:S01]  /*1390*/  STS.U16 [R3+UR6+0x400], R5 ;  /* 0x0004000503007988 */ /* 0x0003e20008000406 */
[----:B0-----:R-:W-:-:S03]  /*13a0*/  IMAD.MOV.U32 R0, RZ, RZ, 0x3f800000 ;  /* 0x3f800000ff007424 */ /* 0x001fc600078e00ff */
[----:B------:R-:W-:Y:S01]  /*13b0*/  STS.U16 [R3+UR6+0x1400], R10 ;  /* 0x0014000a03007988 */ /* 0x000fe20008000406 */
[----:B------:R-:W-:-:S03]  /*13c0*/  CS2R R76, SRZ ;  /* 0x00000000004c7805 */ /* 0x000fc6000001ff00 */
[----:B------:R-:W-:Y:S01]  /*13d0*/  STS.U16 [R3+UR6+0x2400], R14 ;  /* 0x0024000e03007988 */ /* 0x000fe20008000406 */
[----:B-1----:R-:W-:-:S03]  /*13e0*/  CS2R R4, SRZ ;  /* 0x0000000000047805 */ /* 0x002fc6000001ff00 */
[----:B------:R-:W-:Y:S04]  /*13f0*/  STS.U16 [R3+UR6+0x3400], R18 ;  /* 0x0034001203007988 */ /* 0x000fe80008000406 */
[----:B------:R-:W-:Y:S04]  /*1400*/  STS.U16 [R3+UR6+0x4400], R22 ;  /* 0x0044001603007988 */ /* 0x000fe80008000406 */
[----:B------:R-:W-:Y:S04]  /*1410*/  STS.U16 [R3+UR6+0x5400], R26 ;  /* 0x0054001a03007988 */ /* 0x000fe80008000406 */
[----:B------:R-:W-:Y:S04]  /*1420*/  STS.U16 [R3+UR6+0x6400], R30 ;  /* 0x0064001e03007988 */ /* 0x000fe80008000406 */
[----:B------:R-:W-:Y:S04]  /*1430*/  STS.U16 [R3+UR6+0x7400], R34 ;  /* 0x0074002203007988 */ /* 0x000fe80008000406 */
[----:B------:R0:W-:Y:S04]  /*1440*/  STS.U16 [R3+UR6+0x8400], R39 ;  /* 0x0084002703007988 */ /* 0x0001e80008000406 */
[----:B------:R-:W-:Y:S04]  /*1450*/  STS.U16 [R3+UR6+0x9400], R55 ;  /* 0x0094003703007988 */ /* 0x000fe80008000406 */
[----:B------:R-:W-:Y:S04]  /*1460*/  STS.U16 [R3+UR6+0xa400], R62 ;  /* 0x00a4003e03007988 */ /* 0x000fe80008000406 */
[----:B------:R-:W-:Y:S01]  /*1470*/  STS.U16 [R3+UR6+0xb400], R66 ;  /* 0x00b4004203007988 */ /* 0x000fe20008000406 */
[----:B0-----:R-:W-:-:S03]  /*1480*/  SHF.L.U32 R39, R36, 0x3, RZ ;  /* 0x0000000324277819 */ /* 0x001fc600000006ff */
[----:B------:R0:W-:Y:S04]  /*1490*/  STS.U16 [R3+UR6+0xc400], R69 ;  /* 0x00c4004503007988 */ /* 0x0001e80008000406 */
[----:B------:R1:W-:Y:S04]  /*14a0*/  STS.U16 [R3+UR6+0xd400], R73 ;  /* 0x00d4004903007988 */ /* 0x0003e80008000406 */
[----:B------:R2:W-:Y:S04]  /*14b0*/  STS.U16 [R3+UR6+0xe400], R78 ;  /* 0x00e4004e03007988 */ /* 0x0005e80008000406 */
[----:B------:R3:W-:Y:S01]  /*14c0*/  STS.U16 [R3+UR6+0xf400], R80 ;  /* 0x00f4005003007988 */ /* 0x0007e20008000406 */
[----:B0-----:R-:W-:-:S02]  /*14d0*/  CS2R R68, SRZ ;  /* 0x0000000000447805 */ /* 0x001fc4000001ff00 */
[----:B-1----:R-:W-:Y:S01]  /*14e0*/  CS2R R72, SRZ ;  /* 0x0000000000487805 */ /* 0x002fe2000001ff00 */
[----:B------:R0:W-:Y:S01]  /*14f0*/  STS.U16 [R2+UR6+0x800], R6 ;  /* 0x0008000602007988 */ /* 0x0001e20008000406 */
[----:B--2---:R-:W-:-:S03]  /*1500*/  CS2R R78, SRZ ;  /* 0x00000000004e7805 */ /* 0x004fc6000001ff00 */
[----:B------:R1:W-:Y:S01]  /*1510*/  STS.U16 [R2+UR6+0x1800], R11 ;  /* 0x0018000b02007988 */ /* 0x0003e20008000406 */
[----:B---3--:R-:W-:-:S03]  /*1520*/  IMAD.MOV.U32 R3, RZ, RZ, -0x800000 ;  /* 0xff800000ff037424 */ /* 0x008fc600078e00ff */
[----:B------:R2:W-:Y:S01]  /*1530*/  STS.U16 [R2+UR6+0x2800], R15 ;  /* 0x0028000f02007988 */ /* 0x0005e20008000406 */
[----:B------:R-:W-:Y:S02]  /*1540*/  CS2R R80, SRZ ;  /* 0x0000000000507805 */ /* 0x000fe4000001ff00 */
[----:B0-----:R-:W-:Y:S01]  /*1550*/  CS2R R6, SRZ ;  /* 0x0000000000067805 */ /* 0x001fe2000001ff00 */
[----:B------:R0:W-:Y:S01]  /*1560*/  STS.U16 [R2+UR6+0x3800], R19 ;  /* 0x0038001302007988 */ /* 0x0001e20008000406 */
[----:B-1----:R-:W-:-:S03]  /*1570*/  CS2R R10, SRZ ;  /* 0x00000000000a7805 */ /* 0x002fc6000001ff00 */
[----:B------:R1:W-:Y:S01]  /*1580*/  STS.U16 [R2+UR6+0x4800], R23 ;  /* 0x0048001702007988 */ /* 0x0003e20008000406 */
[----:B--2---:R-:W-:-:S03]  /*1590*/  CS2R R14, SRZ ;  /* 0x00000000000e7805 */ /* 0x004fc6000001ff00 */
[----:B------:R2:W-:Y:S01]  /*15a0*/  STS.U16 [R2+UR6+0x5800], R27 ;  /* 0x0058001b02007988 */ /* 0x0005e20008000406 */
[----:B0-----:R-:W-:-:S03]  /*15b0*/  CS2R R18, SRZ ;  /* 0x0000000000127805 */ /* 0x001fc6000001ff00 */
[----:B------:R0:W-:Y:S01]  /*15c0*/  STS.U16 [R2+UR6+0x6800], R31 ;  /* 0x0068001f02007988 */ /* 0x0001e20008000406 */
[----:B-1----:R-:W-:-:S03]  /*15d0*/  CS2R R22, SRZ ;  /* 0x0000000000167805 */ /* 0x002fc6000001ff00 */
[----:B------:R1:W-:Y:S01]  /*15e0*/  STS.U16 [R2+UR6+0x7800], R35 ;  /* 0x0078002302007988 */ /* 0x0003e20008000406 */
[----:B--2---:R-:W-:-:S03]  /*15f0*/  CS2R R26, SRZ ;  /* 0x00000000001a7805 */ /* 0x004fc6000001ff00 */
[----:B------:R-:W-:Y:S01]  /*1600*/  STS.U16 [R2+UR6+0x8800], R40 ;  /* 0x0088002802007988 */ /* 0x000fe20008000406 */
[----:B0-----:R-:W-:-:S03]  /*1610*/  CS2R R30, SRZ ;  /* 0x00000000001e7805 */ /* 0x001fc6000001ff00 */
[----:B------:R-:W-:Y:S01]  /*1620*/  STS.U16 [R2+UR6+0x9800], R56 ;  /* 0x0098003802007988 */ /* 0x000fe20008000406 */
[----:B-1----:R-:W-:-:S03]  /*1630*/  CS2R R34, SRZ ;  /* 0x0000000000227805 */ /* 0x002fc6000001ff00 */
[----:B------:R0:W-:Y:S04]  /*1640*/  STS.U16 [R2+UR6+0xa800], R63 ;  /* 0x00a8003f02007988 */ /* 0x0001e80008000406 */
[----:B------:R1:W-:Y:S04]  /*1650*/  STS.U16 [R2+UR6+0xb800], R67 ;  /* 0x00b8004302007988 */ /* 0x0003e80008000406 */
[----:B------:R2:W-:Y:S01]  /*1660*/  STS.U16 [R2+UR6+0xc800], R70 ;  /* 0x00c8004602007988 */ /* 0x0005e20008000406 */
[----:B0-----:R-:W-:-:S03]  /*1670*/  CS2R R62, SRZ ;  /* 0x00000000003e7805 */ /* 0x001fc6000001ff00 */
[----:B------:R0:W-:Y:S01]  /*1680*/  STS.U16 [R2+UR6+0xd800], R74 ;  /* 0x00d8004a02007988 */ /* 0x0001e20008000406 */
[----:B-1----:R-:W-:-:S03]  /*1690*/  CS2R R66, SRZ ;  /* 0x0000000000427805 */ /* 0x002fc6000001ff00 */
[----:B------:R-:W-:Y:S01]  /*16a0*/  STS.U16 [R2+UR6+0xe800], R52 ;  /* 0x00e8003402007988 */ /* 0x000fe20008000406 */
[----:B--2---:R-:W-:-:S03]  /*16b0*/  CS2R R70, SRZ ;  /* 0x0000000000467805 */ /* 0x004fc6000001ff00 */
[----:B------:R1:W-:Y:S01]  /*16c0*/  STS.U16 [R2+UR6+0xf800], R42 ;  /* 0x00f8002a02007988 */ /* 0x0003e20008000406 */
[----:B0-----:R-:W-:-:S03]  /*16d0*/  CS2R R74, SRZ ;  /* 0x00000000004a7805 */ /* 0x001fc6000001ff00 */
[----:B------:R-:W-:Y:S04]  /*16e0*/  STS.U16 [R9+UR6+0xc00], R8 ;  /* 0x000c000809007988 */ /* 0x000fe80008000406 */
[----:B------:R0:W-:Y:S01]  /*16f0*/  STS.U16 [R9+UR6+0x1c00], R12 ;  /* 0x001c000c09007988 */ /* 0x0001e20008000406 */
[----:B-1----:R-:W-:-:S03]  /*1700*/  IMAD.MOV.U32 R2, RZ, RZ, -0x800000 ;  /* 0xff800000ff027424 */ /* 0x002fc600078e00ff */
[----:B------:R1:W-:Y:S04]  /*1710*/  STS.U16 [R9+UR6+0x2c00], R16 ;  /* 0x002c001009007988 */ /* 0x0003e80008000406 */
[----:B------:R2:W-:Y:S01]  /*1720*/  STS.U16 [R9+UR6+0x3c00], R20 ;  /* 0x003c001409007988 */ /* 0x0005e20008000406 */
[----:B0-----:R-:W-:-:S03]  /*1730*/  CS2R R12, SRZ ;  /* 0x00000000000c7805 */ /* 0x001fc6000001ff00 */
        /* <DEDUP_REMOVED lines=8> */
[----:B------:R-:W-:Y:S01]  /*17c0*/  STS.U16 [R9+UR6+0x8c00], R41 ;  /* 0x008c002909007988 */ /* 0x000fe20008000406 */
[----:B--2---:R-:W-:-:S03]  /*17d0*/  CS2R R32, SRZ ;  /* 0x0000000000207805 */ /* 0x004fc6000001ff00 */
[----:B------:R-:W-:Y:S01]  /*17e0*/  STS.U16 [R9+UR6+0x9c00], R57 ;  /* 0x009c003909007988 */ /* 0x000fe20008000406 */
[----:B0-----:R-:W-:-:S03]  /*17f0*/  LOP3.LUT R37, R36, 0x1ff, RZ, 0xc0, !PT ;  /* 0x000001ff24257812 */ /* 0x001fc600078ec0ff */
[----:B------:R0:W-:Y:S04]  /*1800*/  STS.U16 [R9+UR6+0xac00], R64 ;  /* 0x00ac004009007988 */ /* 0x0001e80008000406 */
[----:B------:R-:W-:Y:S04]  /*1810*/  STS.U16 [R9+UR6+0xbc00], R48 ;  /* 0x00bc003009007988 */ /* 0x000fe80008000406 */
[----:B------:R-:W-:Y:S01]  /*1820*/  STS.U16 [R9+UR6+0xcc00], R46 ;  /* 0x00cc002e09007988 */ /* 0x000fe20008000406 */
[----:B0-----:R-:W-:-:S03]  /*1830*/  CS2R R64, SRZ ;  /* 0x0000000000407805 */ /* 0x001fc6000001ff00 */
[----:B------:R-:W-:Y:S04]  /*1840*/  STS.U16 [R9+UR6+0xdc00], R44 ;  /* 0x00dc002c09007988 */ /* 0x000fe80008000406 */
[----:B------:R-:W-:Y:S04]  /*1850*/  STS.U16 [R9+UR6+0xec00], R50 ;  /* 0x00ec003209007988 */ /* 0x000fe80008000406 */
[----:B------:R0:W-:Y:S04]  /*1860*/  STS.U16 [R9+UR6+0xfc00], R60 ;  /* 0x00fc003c09007988 */ /* 0x0001e80008000406 */
[----:B------:R1:W-:Y:S01]  /*1870*/  STL [R1], R0 ;  /* 0x0000000001007387 */ /* 0x0003e20000100800 */
[----:B0-----:R-:W-:-:S02]  /*1880*/  CS2R R8, SRZ ;  /* 0x0000000000087805 */ /* 0x001fc4000001ff00 */
[----:B------:R-:W-:Y:S02]  /*1890*/  CS2R R60, SRZ ;  /* 0x00000000003c7805 */ /* 0x000fe4000001ff00 */
[----:B-1----:R-:W-:Y:S01]  /*18a0*/  LOP3.LUT R0, R36, 0x7, RZ, 0xc0, !PT ;  /* 0x0000000724007812 */ /* 0x002fe200078ec0ff */
[----:B------:R-:W-:Y:S06]  /*18b0*/  BRA.U !UP0, `(.L_x_0) ;  /* 0x0000002108587547 */ /* 0x000fec000b800000 */
[----:B------:R-:W0:Y:S01]  /*18c0*/  LDC.64 R4, c[0x0][0x3c0] ;  /* 0x0000f000ff047b82 */ /* 0x000e220000000a00 */
[----:B------:R-:W-:Y:S01]  /*18d0*/  LOP3.LUT R3, R38, 0x10, RZ, 0xc0, !PT ;  /* 0x0000001026037812 */ /* 0x000fe200078ec0ff */
[----:B------:R-:W1:Y:S01]  /*18e0*/  LDCU UR4, c[0x0][0x3c8] ;  /* 0x00007900ff0477ac */ /* 0x000e620008000800 */
[----:B------:R-:W-:Y:S01]  /*18f0*/  IMAD R2, R0, 0x210, RZ ;  /* 0x0000021000027824 */ /* 0x000fe200078e02ff */
[--C-:B------:R-:W-:Y:S01]  /*1900*/  SHF.R.U32.HI R6, RZ, 0x7, R36.reuse ;  /* 0x00000007ff067819 */ /* 0x100fe20000011624 */
[----:B------:R-:W-:Y:S01]  /*1910*/  IMAD.SHL.U32 R37, R37, 0x2, RZ ;  /* 0x0000000225257824 */ /* 0x000fe200078e00ff */
[--C-:B------:R-:W-:Y:S01]  /*1920*/  LOP3.LUT R3, R3, 0x1e0, R36.reuse, 0xf8, !PT ;  /* 0x000001e003037812 */ /* 0x100fe200078ef824 */
[----:B------:R-:W2:Y:S01]  /*1930*/  LDCU.64 UR10, c[0x0][0x388] ;  /* 0x00007100ff0a77ac */ /* 0x000ea20008000a00 */
[----:B------:R-:W3:Y:S01]  /*1940*/  LDC R17, c[0x0][0x3d8] ;  /* 0x0000f600ff117b82 */ /* 0x000ee20000000800 */
[----:B------:R-:W-:Y:S01]  /*1950*/  SGXT.U32 R6, R6, 0x2 ;  /* 0x000000020606781a */ /* 0x000fe20000000000 */
[----:B------:R-:W-:Y:S01]  /*1960*/  IMAD R117, R0, 0x110, RZ ;  /* 0x0000011000757824 */ /* 0x000fe200078e02ff */
[----:B------:R-:W-:Y:S01]  /*1970*/  LOP3.LUT R13, R2, R3, RZ, 0x3c, !PT ;  /* 0x00000003020d7212 */ /* 0x000fe200078e3cff */
[----:B------:R-:W4:Y:S01]  /*1980*/  LDCU.64 UR12, c[0x0][0x390] ;  /* 0x00007200ff0c77ac */ /* 0x000f220008000a00 */
[----:B------:R-:W-:Y:S01]  /*1990*/  LOP3.LUT R2, R36, 0x180, RZ, 0xc0, !PT ;  /* 0x0000018024027812 */ /* 0x000fe200078ec0ff */
[----:B------:R-:W-:Y:S01]  /*19a0*/  IMAD.MOV.U32 R108, RZ, RZ, -0x800000 ;  /* 0xff800000ff6c7424 */ /* 0x000fe200078e00ff */
[----:B------:R-:W-:-:S02]  /*19b0*/  SHF.R.U32.HI R10, RZ, 0x5, R36 ;  /* 0x00000005ff0a7819 */ /* 0x000fc40000011624 */
[----:B------:R-:W-:Y:S02]  /*19c0*/  CS2R R112, SRZ ;  /* 0x0000000000707805 */ /* 0x000fe4000001ff00 */
[----:B------:R-:W-:Y:S02]  /*19d0*/  SHF.R.U32.HI R116, RZ, 0x2, R36 ;  /* 0x00000002ff747819 */ /* 0x000fe40000011624 */
[----:B------:R-:W-:Y:S02]  /*19e0*/  CS2R R28, SRZ ;  /* 0x00000000001c7805 */ /* 0x000fe4000001ff00 */
[----:B------:R-:W-:Y:S02]  /*19f0*/  LOP3.LUT R39, R39, 0x30, RZ, 0xc0, !PT ;  /* 0x0000003027277812 */ /* 0x000fe400078ec0ff */
[----:B------:R-:W-:Y:S02]  /*1a00*/  CS2R R30, SRZ ;  /* 0x00000000001e7805 */ /* 0x000fe4000001ff00 */
[----:B------:R-:W-:-:S02]  /*1a10*/  LOP3.LUT R117, R117, 0x30, R38, 0x78, !PT ;  /* 0x0000003075757812 */ /* 0x000fc400078e7826 */
[----:B------:R-:W-:Y:S02]  /*1a20*/  CS2R R88, SRZ ;  /* 0x0000000000587805 */ /* 0x000fe4000001ff00 */
[----:B------:R-:W-:Y:S01]  /*1a30*/  LOP3.LUT R116, R37, 0x30, R116, 0x78, !PT ;  /* 0x0000003025747812 */ /* 0x000fe200078e7874 */
[----:B0-----:R-:W-:Y:S01]  /*1a40*/  IMAD.MOV.U32 R9, RZ, RZ, R4 ;  /* 0x000000ffff097224 */ /* 0x001fe200078e0004 */
[----:B------:R0:W-:Y:S01]  /*1a50*/  STL [R1+0x4], R5 ;  /* 0x0000040501007387 */ /* 0x0001e20000100800 */
[----:B------:R-:W-:Y:S01]  /*1a60*/  IMAD.MOV.U32 R14, RZ, RZ, R5 ;  /* 0x000000ffff0e7224 */ /* 0x000fe200078e0005 */
[----:B------:R-:W-:Y:S01]  /*1a70*/  MOV R109, 0xff800000 ;  /* 0xff800000006d7802 */ /* 0x000fe20000000f00 */
[----:B------:R-:W-:Y:S01]  /*1a80*/  IMAD R39, R0, 0x40, R39 ;  /* 0x0000004000277824 */ /* 0x000fe200078e0227 */
[----:B------:R-:W-:Y:S01]  /*1a90*/  CS2R R90, SRZ ;  /* 0x00000000005a7805 */ /* 0x000fe2000001ff00 */
[----:B------:R-:W-:Y:S01]  /*1aa0*/  IMAD R6, R6, R14, RZ ;  /* 0x0000000e06067224 */ /* 0x000fe200078e02ff */
[----:B------:R-:W-:-:S02]  /*1ab0*/  CS2R R84, SRZ ;  /* 0x0000000000547805 */ /* 0x000fc4000001ff00 */
[----:B------:R-:W-:Y:S02]  /*1ac0*/  CS2R R86, SRZ ;  /* 0x0000000000567805 */ /* 0x000fe4000001ff00 */
[----:B------:R-:W-:Y:S02]  /*1ad0*/  LOP3.LUT R0, R39, 0x30, R38, 0x78, !PT ;  /* 0x0000003027007812 */ /* 0x000fe400078e7826 */
[----:B------:R-:W-:Y:S01]  /*1ae0*/  CS2R R80, SRZ ;  /* 0x0000000000507805 */ /* 0x000fe2000001ff00 */
[----:B0-----:R-:W0:Y:S01]  /*1af0*/  LDC.64 R4, c[0x0][0x3d0] ;  /* 0x0000f400ff047b82 */ /* 0x001e220000000a00 */
[----:B------:R-:W-:Y:S02]  /*1b00*/  CS2R R82, SRZ ;  /* 0x0000000000527805 */ /* 0x000fe4000001ff00 */
[----:B------:R-:W-:Y:S02]  /*1b10*/  CS2R R76, SRZ ;  /* 0x00000000004c7805 */ /* 0x000fe4000001ff00 */
[----:B------:R-:W-:-:S02]  /*1b20*/  CS2R R78, SRZ ;  /* 0x00000000004e7805 */ /* 0x000fc4000001ff00 */
[----:B------:R-:W-:Y:S02]  /*1b30*/  CS2R R72, SRZ ;  /* 0x0000000000487805 */ /* 0x000fe4000001ff00 */
[----:B------:R-:W-:Y:S02]  /*1b40*/  CS2R R74, SRZ ;  /* 0x00000000004a7805 */ /* 0x000fe4000001ff00 */
[----:B------:R-:W-:Y:S02]  /*1b50*/  CS2R R68, SRZ ;  /* 0x0000000000447805 */ /* 0x000fe4000001ff00 */
[----:B------:R-:W-:Y:S02]  /*1b60*/  CS2R R70, SRZ ;  /* 0x0000000000467805 */ /* 0x000fe4000001ff00 */
[----:B------:R-:W-:Y:S02]  /*1b70*/  CS2R R64, SRZ ;  /* 0x0000000000407805 */ /* 0x000fe4000001ff00 */
[----:B------:R-:W-:-:S02]  /*1b80*/  CS2R R66, SRZ ;  /* 0x0000000000427805 */ /* 0x000fc4000001ff00 */
[----:B------:R-:W-:Y:S02]  /*1b90*/  CS2R R60, SRZ ;  /* 0x00000000003c7805 */ /* 0x000fe4000001ff00 */
[----:B------:R-:W-:Y:S02]  /*1ba0*/  CS2R R62, SRZ ;  /* 0x00000000003e7805 */ /* 0x000fe4000001ff00 */
[----:B------:R-:W-:Y:S02]  /*1bb0*/  CS2R R32, SRZ ;  /* 0x0000000000207805 */ /* 0x000fe4000001ff00 */
[----:B------:R-:W-:Y:S02]  /*1bc0*/  CS2R R34, SRZ ;  /* 0x0000000000227805 */ /* 0x000fe4000001ff00 */
[----:B------:R-:W-:Y:S01]  /*1bd0*/  LOP3.LUT R117, R117, 0x40, RZ, 0x3c, !PT ;  /* 0x0000004075757812 */ /* 0x000fe200078e3cff */
[----:B0-----:R-:W-:Y:S01]  /*1be0*/  IMAD.MOV.U32 R8, RZ, RZ, R4 ;  /* 0x000000ffff087224 */ /* 0x001fe200078e0004 */
[----:B------:R-:W-:Y:S01]  /*1bf0*/  SHF.R.U32.HI R4, RZ, 0x3, R2 ;  /* 0x00000003ff047819 */ /* 0x000fe20000011602 */
[----:B------:R1:W-:Y:S01]  /*1c00*/  STL [R1+0xc], R5 ;  /* 0x00000c0501007387 */ /* 0x0003e20000100800 */
[----:B------:R-:W-:Y:S01]  /*1c10*/  LOP3.LUT R2, R36, 0x7f, RZ, 0xc0, !PT ;  /* 0x0000007f24027812 */ /* 0x000fe200078ec0ff */
[----:B------:R-:W-:Y:S01]  /*1c20*/  IMAD R3, R8, UR7, RZ ;  /* 0x0000000708037c24 */ /* 0x000fe2000f8e02ff */
[----:B------:R-:W-:-:S02]  /*1c30*/  LOP3.LUT R119, R37, R4, RZ, 0x3c, !PT ;  /* 0x0000000425777212 */ /* 0x000fc400078e3cff */
[----:B------:R-:W-:Y:S01]  /*1c40*/  MOV R7, R5 ;  /* 0x0000000500077202 */ /* 0x000fe20000000f00 */
[----:B------:R-:W-:Y:S01]  /*1c50*/  IMAD.SHL.U32 R8, R3, 0x2, RZ ;  /* 0x0000000203087824 */ /* 0x000fe200078e00ff */
[C---:B------:R-:W-:Y:S01]  /*1c60*/  LOP3.LUT R4, R36.reuse, 0x1f, RZ, 0xc0, !PT ;  /* 0x0000001f24047812 */ /* 0x040fe200078ec0ff */
[----:B------:R-:W-:Y:S02]  /*1c70*/  IMAD.SHL.U32 R36, R36, 0x100, RZ ;  /* 0x0000010024247824 */ /* 0x000fe400078e00ff */
[----:B-1----:R-:W-:Y:S01]  /*1c80*/  IMAD R5, R2, UR4, RZ ;  /* 0x0000000402057c24 */ /* 0x002fe2000f8e02ff */
[----:B------:R-:W-:Y:S01]  /*1c90*/  UMOV UR4, URZ ;  /* 0x000000ff00047c82 */ /* 0x000fe20008000000 */
[----:B------:R-:W-:Y:S01]  /*1ca0*/  IMAD R2, R9, UR7, RZ ;  /* 0x0000000709027c24 */ /* 0x000fe2000f8e02ff */
[----:B------:R-:W-:Y:S01]  /*1cb0*/  LOP3.LUT R36, R36, 0x1000, RZ, 0xc0, !PT ;  /* 0x0000100024247812 */ /* 0x000fe200078ec0ff */
[----:B------:R-:W-:Y:S02]  /*1cc0*/  IMAD R9, R4, R7, RZ ;  /* 0x0000000704097224 */ /* 0x000fe400078e02ff */
[----:B------:R-:W-:Y:S01]  /*1cd0*/  IMAD.SHL.U32 R7, R5, 0x2, RZ ;  /* 0x0000000205077824 */ /* 0x000fe200078e00ff */
[----:B------:R-:W-:Y:S01]  /*1ce0*/  SHF.L.U32 R4, R2, 0x1, RZ ;  /* 0x0000000102047819 */ /* 0x000fe200000006ff */
[----:B------:R-:W-:Y:S01]  /*1cf0*/  IMAD.SHL.U32 R11, R9, 0x2, RZ ;  /* 0x00000002090b7824 */ /* 0x000fe200078e00ff */
[----:B------:R-:W-:Y:S01]  /*1d00*/  IADD3 R118, PT, PT, R13, UR6, R36 ;  /* 0x000000060d767c10 */ /* 0x000fe2000fffe024 */
[----:B------:R-:W-:Y:S01]  /*1d10*/  IMAD.HI R5, R5, 0x2, RZ ;  /* 0x0000000205057827 */ /* 0x000fe200078e02ff */
[----:B--2---:R-:W-:Y:S01]  /*1d20*/  IADD3 R15, P0, P1, R7, UR10, R4 ;  /* 0x0000000a070f7c10 */ /* 0x004fe2000f91e004 */
[----:B------:R-:W0:Y:S01]  /*1d30*/  LDCU UR10, c[0x0][0x3a8] ;  /* 0x00007500ff0a77ac */ /* 0x000e220008000800 */
[----:B------:R-:W-:Y:S01]  /*1d40*/  SGXT.U32 R4, R10, 0x4 ;  /* 0x000000040a04781a */ /* 0x000fe20000000000 */
[----:B------:R-:W-:Y:S01]  /*1d50*/  IMAD.HI R7, R3, 0x2, RZ ;  /* 0x0000000203077827 */ /* 0x000fe200078e02ff */
[----:B------:R-:W-:-:S02]  /*1d60*/  LEA R3, R14, R6, 0x2 ;  /* 0x000000060e037211 */ /* 0x000fc400078e10ff */
[----:B----4-:R-:W-:Y:S01]  /*1d70*/  IADD3 R11, P2, P3, R11, UR12, R8 ;  /* 0x0000000c0b0b7c10 */ /* 0x010fe2000fb5e008 */
[----:B------:R-:W-:-:S04]  /*1d80*/  IMAD.HI R2, R2, 0x2, RZ ;  /* 0x0000000202027827 */ /* 0x000fc800078e02ff */
[----:B------:R-:W-:Y:S01]  /*1d90*/  IMAD.HI R8, R9, 0x2, RZ ;  /* 0x0000000209087827 */ /* 0x000fe200078e02ff */
[----:B------:R-:W-:Y:S02]  /*1da0*/  IADD3.X R13, PT, PT, R5, UR11, R2, P0, P1 ;  /* 0x0000000b050d7c10 */ /* 0x000fe400087e2402 */
[----:B------:R-:W-:Y:S01]  /*1db0*/  LEA R22, P1, R6, R15, 0x1 ;  /* 0x0000000f06167211 */ /* 0x000fe200078208ff */
[----:B---3--:R-:W-:Y:S01]  /*1dc0*/  IMAD R9, R4, R17, RZ ;  /* 0x0000001104097224 */ /* 0x008fe200078e02ff */
[----:B------:R-:W-:Y:S01]  /*1dd0*/  IADD3.X R12, PT, PT, R8, UR13, R7, P2, P3 ;  /* 0x0000000d080c7c10 */ /* 0x000fe200097e6407 */
[----:B------:R-:W-:Y:S01]  /*1de0*/  IMAD R4, R14, 0x4, R3 ;  /* 0x000000040e047824 */ /* 0x000fe200078e0203 */
[----:B------:R-:W-:Y:S01]  /*1df0*/  LEA R20, P2, R3, R15, 0x1 ;  /* 0x0000000f03147211 */ /* 0x000fe200078408ff */
[----:B------:R-:W-:Y:S01]  /*1e00*/  IMAD R7, R17, 0x10, R9 ;  /* 0x0000001011077824 */ /* 0x000fe200078e0209 */
[-C--:B------:R-:W-:Y:S01]  /*1e10*/  LEA.HI.X.SX32 R23, R6, R13.reuse, 0x1, P1 ;  /* 0x0000000d06177211 */ /* 0x080fe200008f0eff */
[C---:B------:R-:W-:Y:S01]  /*1e20*/  IMAD R2, R14.reuse, 0x4, R4 ;  /* 0x000000040e027824 */ /* 0x040fe200078e0204 */
[----:B------:R-:W-:Y:S01]  /*1e30*/  LEA.HI.X.SX32 R21, R3, R13, 0x1, P2 ;  /* 0x0000000d03157211 */ /* 0x000fe200010f0eff */
[----:B------:R-:W-:Y:S01]  /*1e40*/  IMAD R8, R17, 0x10, R7 ;  /* 0x0000001011087824 */ /* 0x000fe200078e0207 */
[----:B------:R-:W-:Y:S01]  /*1e50*/  LEA R18, P0, R9, R11, 0x1 ;  /* 0x0000000b09127211 */ /* 0x000fe200078008ff */
[----:B------:R1:W-:Y:S01]  /*1e60*/  STL.64 [R1+0x88], R22 ;  /* 0x0000881601007387 */ /* 0x0003e20000100a00 */
[C---:B------:R-:W-:Y:S01]  /*1e70*/  LEA R5, R14.reuse, R2, 0x2 ;  /* 0x000000020e057211 */ /* 0x040fe200078e10ff */
[----:B------:R-:W-:Y:S01]  /*1e80*/  IMAD R10, R17, 0x10, R8 ;  /* 0x00000010110a7824 */ /* 0x000fe200078e0208 */
[----:B------:R-:W-:Y:S01]  /*1e90*/  LEA.HI.X.SX32 R19, R9, R12, 0x1, P0 ;  /* 0x0000000c09137211 */ /* 0x000fe200000f0eff */
[----:B------:R2:W-:Y:S02]  /*1ea0*/  STL.64 [R1+0x80], R20 ;  /* 0x0000801401007387 */ /* 0x0005e40000100a00 */
[----:B------:R-:W-:-:S05]  /*1eb0*/  IMAD R3, R14, 0x4, R5 ;  /* 0x000000040e037824 */ /* 0x000fca00078e0205 */
[----:B------:R-:W-:Y:S02]  /*1ec0*/  LEA R6, R14, R3, 0x2 ;  /* 0x000000030e067211 */ /* 0x000fe400078e10ff */
[-C--:B-1----:R-:W-:Y:S02]  /*1ed0*/  LEA R22, P1, R4, R15.reuse, 0x1 ;  /* 0x0000000f04167211 */ /* 0x082fe400078208ff */
[----:B--2---:R-:W-:Y:S02]  /*1ee0*/  LEA R20, P2, R2, R15, 0x1 ;  /* 0x0000000f02147211 */ /* 0x004fe400078408ff */
[-C--:B------:R-:W-:Y:S01]  /*1ef0*/  LEA.HI.X.SX32 R23, R4, R13.reuse, 0x1, P1 ;  /* 0x0000000d04177211 */ /* 0x080fe200008f0eff */
[----:B------:R-:W-:Y:S01]  /*1f00*/  IMAD R4, R17, 0x10, R10 ;  /* 0x0000001011047824 */ /* 0x000fe200078e020a */
[----:B------:R-:W-:Y:S01]  /*1f10*/  LEA.HI.X.SX32 R21, R2, R13, 0x1, P2 ;  /* 0x0000000d02157211 */ /* 0x000fe200010f0eff */
[----:B------:R-:W-:Y:S01]  /*1f20*/  IMAD R2, R14, 0x4, R6 ;  /* 0x000000040e027824 */ /* 0x000fe200078e0206 */
[-C--:B------:R-:W-:Y:S01]  /*1f30*/  LEA R26, P1, R5, R15.reuse, 0x1 ;  /* 0x0000000f051a7211 */ /* 0x080fe200078208ff */
[----:B------:R1:W-:Y:S01]  /*1f40*/  STL.64 [R1+0x78], R22 ;  /* 0x0000781601007387 */ /* 0x0003e20000100a00 */
[----:B------:R-:W-:-:S02]  /*1f50*/  LEA R24, P2, R3, R15, 0x1 ;  /* 0x0000000f03187211 */ /* 0x000fc400078408ff */
[-C--:B------:R-:W-:Y:S01]  /*1f60*/  LEA.HI.X.SX32 R27, R5, R13.reuse, 0x1, P1 ;  /* 0x0000000d051b7211 */ /* 0x080fe200008f0eff */
[----:B------:R2:W-:Y:S01]  /*1f70*/  STL.64 [R1+0x70], R20 ;  /* 0x0000701401007387 */ /* 0x0005e20000100a00 */
[----:B------:R-:W-:Y:S02]  /*1f80*/  LEA.HI.X.SX32 R25, R3, R13, 0x1, P2 ;  /* 0x0000000d03197211 */ /* 0x000fe400010f0eff */
[----:B------:R-:W-:Y:S01]  /*1f90*/  LEA R14, P2, R10, R11, 0x1 ;  /* 0x0000000b0a0e7211 */ /* 0x000fe200078408ff */
[----:B------:R3:W-:Y:S01]  /*1fa0*/  STL.64 [R1+0x68], R26 ;  /* 0x0000681a01007387 */ /* 0x0007e20000100a00 */
[-C--:B-1----:R-:W-:Y:S02]  /*1fb0*/  LEA R22, P3, R6, R15.reuse, 0x1 ;  /* 0x0000000f06167211 */ /* 0x082fe400078608ff */
[----:B--2---:R-:W-:Y:S02]  /*1fc0*/  LEA R20, P4, R2, R15, 0x1 ;  /* 0x0000000f02147211 */ /* 0x004fe400078808ff */
[----:B------:R-:W-:-:S02]  /*1fd0*/  LEA.HI.X.SX32 R23, R6, R13, 0x1, P3 ;  /* 0x0000000d06177211 */ /* 0x000fc400018f0eff */
[----:B------:R-:W-:Y:S01]  /*1fe0*/  LEA.HI.X.SX32 R21, R2, R13, 0x1, P4 ;  /* 0x0000000d02157211 */ /* 0x000fe200020f0eff */
[C---:B------:R-:W-:Y:S01]  /*1ff0*/  IMAD R2, R17.reuse, 0x10, R4 ;  /* 0x0000001011027824 */ /* 0x040fe200078e0204 */
[----:B------:R-:W-:Y:S02]  /*2000*/  LEA.HI.X.SX32 R15, R10, R12, 0x1, P2 ;  /* 0x0000000c0a0f7211 */ /* 0x000fe400010f0eff */
[----:B---3--:R-:W-:Y:S01]  /*2010*/  CS2R R26, SRZ ;  /* 0x00000000001a7805 */ /* 0x008fe2000001ff00 */
[----:B------:R1:W-:Y:S01]  /*2020*/  STL.64 [R1+0x50], R20 ;  /* 0x0000501401007387 */ /* 0x0003e20000100a00 */
[----:B------:R-:W-:-:S03]  /*2030*/  LEA R3, R17, R2, 0x4 ;  /* 0x0000000211037211 */ /* 0x000fc600078e20ff */
[----:B------:R2:W-:Y:S02]  /*2040*/  STL.64 [R1+0x60], R24 ;  /* 0x0000601801007387 */ /* 0x0005e40000100a00 */
[----:B------:R-:W-:Y:S01]  /*2050*/  IMAD R5, R17, 0x10, R3 ;  /* 0x0000001011057824 */ /* 0x000fe200078e0203 */
[----:B------:R-:W-:Y:S01]  /*2060*/  CS2R R16, SRZ ;  /* 0x0000000000107805 */ /* 0x000fe2000001ff00 */
[----:B------:R3:W-:Y:S03]  /*2070*/  STL.64 [R1+0x58], R22 ;  /* 0x0000581601007387 */ /* 0x0007e60000100a00 */
[-C--:B------:R-:W-:Y:S01]  /*2080*/  LEA R6, P3, R5, R11.reuse, 0x1 ;  /* 0x0000000b05067211 */ /* 0x080fe200078608ff */
[----:B------:R4:W-:Y:S01]  /*2090*/  STL.64 [R1+0x48], R18 ;  /* 0x0000481201007387 */ /* 0x0009e20000100a00 */
[----:B-1----:R-:W-:Y:S02]  /*20a0*/  LEA R20, P1, R7, R11, 0x1 ;  /* 0x0000000b07147211 */ /* 0x002fe400078208ff */
[----:B--2---:R-:W-:-:S02]  /*20b0*/  CS2R R24, SRZ ;  /* 0x0000000000187805 */ /* 0x004fc4000001ff00 */
[-C--:B------:R-:W-:Y:S02]  /*20c0*/  LEA.HI.X.SX32 R21, R7, R12.reuse, 0x1, P1 ;  /* 0x0000000c07157211 */ /* 0x080fe400008f0eff */
[----:B------:R-:W-:Y:S02]  /*20d0*/  LEA.HI.X.SX32 R7, R5, R12, 0x1, P3 ;  /* 0x0000000c05077211 */ /* 0x000fe400018f0eff */
[----:B---3--:R-:W-:Y:S01]  /*20e0*/  CS2R R22, SRZ ;  /* 0x0000000000167805 */ /* 0x008fe2000001ff00 */
[----:B------:R1:W-:Y:S01]  /*20f0*/  STL.64 [R1+0x40], R20 ;  /* 0x0000401401007387 */ /* 0x0003e20000100a00 */
[----:B----4-:R-:W-:-:S04]  /*2100*/  LEA R18, P0, R8, R11, 0x1 ;  /* 0x0000000b08127211 */ /* 0x010fc800078008ff */
[----:B------:R-:W-:Y:S02]  /*2110*/  LEA.HI.X.SX32 R19, R8, R12, 0x1, P0 ;  /* 0x0000000c08137211 */ /* 0x000fe400000f0eff */
[----:B------:R-:W-:-:S03]  /*2120*/  LEA R8, P2, R3, R11, 0x1 ;  /* 0x0000000b03087211 */ /* 0x000fc600078408ff */
[----:B------:R2:W-:Y:S01]  /*2130*/  STL.64 [R1+0x38], R18 ;  /* 0x0000381201007387 */ /* 0x0005e20000100a00 */
[-C--:B------:R-:W-:Y:S02]  /*2140*/  LEA.HI.X.SX32 R9, R3, R12.reuse, 0x1, P2 ;  /* 0x0000000c03097211 */ /* 0x080fe400010f0eff */
[----:B-1----:R-:W-:Y:S01]  /*2150*/  CS2R R20, SRZ ;  /* 0x0000000000147805 */ /* 0x002fe2000001ff00 */
[----:B------:R1:W-:Y:S01]  /*2160*/  STL.64 [R1+0x30], R14 ;  /* 0x0000300e01007387 */ /* 0x0003e20000100a00 */
[-C--:B--2---:R-:W-:Y:S02]  /*2170*/  LEA R18, P0, R4, R11.reuse, 0x1 ;  /* 0x0000000b04127211 */ /* 0x084fe400078008ff */
[----:B-1----:R-:W-:Y:S02]  /*2180*/  LEA R14, P1, R2, R11, 0x1 ;  /* 0x0000000b020e7211 */ /* 0x002fe400078208ff */
[----:B------:R-:W-:Y:S02]  /*2190*/  CS2R R10, SRZ ;  /* 0x00000000000a7805 */ /* 0x000fe4000001ff00 */
[----:B------:R-:W-:-:S02]  /*21a0*/  LEA.HI.X.SX32 R19, R4, R12, 0x1, P0 ;  /* 0x0000000c04137211 */ /* 0x000fc400000f0eff */
[----:B------:R-:W-:Y:S02]  /*21b0*/  CS2R R4, SRZ ;  /* 0x0000000000047805 */ /* 0x000fe4000001ff00 */
[----:B------:R-:W-:Y:S01]  /*21c0*/  LEA.HI.X.SX32 R15, R2, R12, 0x1, P1 ;  /* 0x0000000c020f7211 */ /* 0x000fe200008f0eff */
[----:B------:R-:W-:Y:S01]  /*21d0*/  IMAD.MOV.U32 R2, RZ, RZ, 0x3f800000 ;  /* 0x3f800000ff027424 */ /* 0x000fe200078e00ff */
[----:B------:R-:W-:Y:S01]  /*21e0*/  CS2R R12, SRZ ;  /* 0x00000000000c7805 */ /* 0x000fe2000001ff00 */
[----:B------:R1:W-:Y:S04]  /*21f0*/  STL.64 [R1+0x28], R18 ;  /* 0x0000281201007387 */ /* 0x0003e80000100a00 */
[----:B------:R2:W-:Y:S04]  /*2200*/  STL.64 [R1+0x20], R14 ;  /* 0x0000200e01007387 */ /* 0x0005e80000100a00 */
[----:B------:R3:W-:Y:S04]  /*2210*/  STL.64 [R1+0x18], R8 ;  /* 0x0000180801007387 */ /* 0x0007e80000100a00 */
[----:B------:R4:W-:Y:S01]  /*2220*/  STL.64 [R1+0x10], R6 ;  /* 0x0000100601007387 */ /* 0x0009e20000100a00 */
[----:B-1----:R-:W-:-:S03]  /*2230*/  CS2R R18, SRZ ;  /* 0x0000000000127805 */ /* 0x002fc6000001ff00 */
[----:B------:R-:W-:Y:S01]  /*2240*/  STL [R1+0x8], R2 ;  /* 0x0000080201007387 */ /* 0x000fe20000100800 */
[----:B--2---:R-:W-:-:S03]  /*2250*/  CS2R R14, SRZ ;  /* 0x00000000000e7805 */ /* 0x004fc6000001ff00 */
[----:B------:R1:W-:Y:S01]  /*2260*/  STL [R1], R2 ;  /* 0x0000000201007387 */ /* 0x0003e20000100800 */
[----:B---3--:R-:W-:Y:S02]  /*2270*/  CS2R R8, SRZ ;  /* 0x0000000000087805 */ /* 0x008fe4000001ff00 */
[----:B----4-:R-:W-:Y:S02]  /*2280*/  CS2R R6, SRZ ;  /* 0x0000000000067805 */ /* 0x010fe4000001ff00 */
[----:B01----:R-:W-:-:S07]  /*2290*/  LOP3.LUT R2, R119, 0x40, RZ, 0x3c, !PT ;  /* 0x0000004077027812 */ /* 0x003fce00078e3cff */
.L_x_1:
[----:B------:R-:W2:Y:S04]  /*22a0*/  LDL.64 R2, [R1+0x88] ;  /* 0x0000880001027983 */ /* 0x000ea80000100a00 */
[----:B------:R-:W3:Y:S04]  /*22b0*/  LDL.64 R36, [R1+0x78] ;  /* 0x0000780001247983 */ /* 0x000ee80000100a00 */
[----:B------:R-:W4:Y:S04]  /*22c0*/  LDL.64 R38, [R1+0x68] ;  /* 0x0000680001267983 */ /* 0x000f280000100a00 */
[----:B------:R-:W5:Y:S04]  /*22d0*/  LDL.64 R52, [R1+0x58] ;  /* 0x0000580001347983 */ /* 0x000f680000100a00 */
        /* <DEDUP_REMOVED lines=8> */
[----:B------:R-:W5:Y:S01]  /*2360*/  LDL.64 R110, [R1+0x10] ;  /* 0x00001000016e7983 */ /* 0x000f620000100a00 */
[----:B--2---:R-:W-:-:S04]  /*2370*/  IMAD.WIDE R2, R113, 0x2, R2 ;  /* 0x0000000271027825 */ /* 0x004fc800078e0202 */
[C---:B---3--:R-:W-:Y:S01]  /*2380*/  IMAD.WIDE R36, R113.reuse, 0x2, R36 ;  /* 0x0000000271247825 */ /* 0x048fe200078e0224 */
[----:B------:R5:W2:Y:S03]  /*2390*/  LDG.E.U16 R44, desc[UR8][R2.64] ;  /* 0x00000008022c7981 */ /* 0x000aa6000c1e1500 */
[C---:B----4-:R-:W-:Y:S01]  /*23a0*/  IMAD.WIDE R38, R113.reuse, 0x2, R38 ;  /* 0x0000000271267825 */ /* 0x050fe200078e0226 */
[----:B------:R0:W3:Y:S04]  /*23b0*/  LDG.E.U16 R45, desc[UR8][R36.64] ;  /* 0x00000008242d7981 */ /* 0x0000e8000c1e1500 */
[----:B------:R1:W4:Y:S01]  /*23c0*/  LDG.E.U16 R48, desc[UR8][R38.64] ;  /* 0x0000000826307981 */ /* 0x000322000c1e1500 */
[----:B-----5:R-:W-:-:S04]  /*23d0*/  IMAD.WIDE R2, R113, 0x2, R52 ;  /* 0x0000000271027825 */ /* 0x020fc800078e0234 */
[C---:B0-----:R-:W-:Y:S02]  /*23e0*/  IMAD.WIDE R36, R113.reuse, 0x2, R50 ;  /* 0x0000000271247825 */ /* 0x041fe400078e0232 */
[----:B------:R0:W5:Y:S02]  /*23f0*/  LDG.E.U16 R50, desc[UR8][R2.64] ;  /* 0x0000000802327981 */ /* 0x000164000c1e1500 */
[C---:B-1----:R-:W-:Y:S02]  /*2400*/  IMAD.WIDE R38, R113.reuse, 0x2, R46 ;  /* 0x0000000271267825 */ /* 0x042fe400078e022e */
[----:B------:R-:W5:Y:S02]  /*2410*/  LDG.E.U16 R49, desc[UR8][R36.64] ;  /* 0x0000000824317981 */ /* 0x000f64000c1e1500 */
[C---:B------:R-:W-:Y:S02]  /*2420*/  IMAD.WIDE R40, R113.reuse, 0x2, R40 ;  /* 0x0000000271287825 */ /* 0x040fe400078e0228 */
[----:B------:R-:W5:Y:S02]  /*2430*/  LDG.E.U16 R51, desc[UR8][R38.64] ;  /* 0x0000000826337981 */ /* 0x000f64000c1e1500 */
[----:B------:R-:W-:-:S02]  /*2440*/  IMAD.WIDE R42, R113, 0x2, R42 ;  /* 0x00000002712a7825 */ /* 0x000fc400078e022a */
[----:B------:R-:W5:Y:S04]  /*2450*/  LDG.E.U16 R92, desc[UR8][R40.64] ;  /* 0x00000008285c7981 */ /* 0x000f68000c1e1500 */
[----:B------:R-:W5:Y:S01]  /*2460*/  LDG.E.U16 R104, desc[UR8][R42.64] ;  /* 0x000000082a687981 */ /* 0x000f62000c1e1500 */
[----:B------:R-:W-:Y:S06]  /*2470*/  BAR.SYNC.DEFER_BLOCKING 0x0 ;  /* 0x0000000000007b1d */ /* 0x000fec0000010000 */
[----:B------:R-:W1:Y:S01]  /*2480*/  S2R R46, SR_TID.X ;  /* 0x00000000002e7919 */ /* 0x000e620000002100 */
[----:B------:R-:W-:-:S02]  /*2490*/  LOP3.LUT R52, R119, 0x40, RZ, 0x3c, !PT ;  /* 0x0000004077347812 */ /* 0x000fc400078e3cff */
[C---:B-1----:R-:W-:Y:S01]  /*24a0*/  LOP3.LUT R47, R46.reuse, 0x7, RZ, 0xc0, !PT ;  /* 0x000000072e2f7812 */ /* 0x042fe200078ec0ff */
[----:B------:R-:W-:-:S04]  /*24b0*/  IMAD.SHL.U32 R46, R46, 0x2, RZ ;  /* 0x000000022e2e7824 */ /* 0x000fc800078e00ff */
[----:B------:R-:W-:-:S05]  /*24c0*/  IMAD R47, R47, 0x110, RZ ;  /* 0x000001102f2f7824 */ /* 0x000fca00078e02ff */
[----:B0-----:R-:W-:Y:S01]  /*24d0*/  LOP3.LUT R2, R47, 0x30, R46, 0x78, !PT ;  /* 0x000000302f027812 */ /* 0x001fe200078e782e */
[----:B--2---:R-:W-:Y:S04]  /*24e0*/  STS.U16 [R119+UR6+0x10000], R44 ;  /* 0x0100002c77007988 */ /* 0x004fe80008000406 */
[----:B---3--:R-:W-:Y:S04]  /*24f0*/  STS.U16 [R119+UR6+0x10800], R45 ;  /* 0x0108002d77007988 */ /* 0x008fe80008000406 */
[----:B----4-:R-:W-:Y:S04]  /*2500*/  STS.U16 [R119+UR6+0x11000], R48 ;  /* 0x0110003077007988 */ /* 0x010fe80008000406 */
[----:B-----5:R-:W-:Y:S04]  /*2510*/  STS.U16 [R119+UR6+0x11800], R50 ;  /* 0x0118003277007988 */ /* 0x020fe80008000406 */
[----:B------:R-:W-:Y:S04]  /*2520*/  STS.U16 [R52+UR6+0x10400], R49 ;  /* 0x0104003134007988 */ /* 0x000fe80008000406 */
[----:B------:R-:W-:Y:S04]  /*2530*/  STS.U16 [R52+UR6+0x10c00], R51 ;  /* 0x010c003334007988 */ /* 0x000fe80008000406 */
[----:B------:R-:W-:Y:S04]  /*2540*/  STS.U16 [R52+UR6+0x11400], R92 ;  /* 0x0114005c34007988 */ /* 0x000fe80008000406 */
[----:B------:R-:W-:Y:S01]  /*2550*/  STS.U16 [R52+UR6+0x11c00], R104 ;  /* 0x011c006834007988 */ /* 0x000fe20008000406 */
[----:B------:R-:W-:Y:S06]  /*2560*/  BAR.SYNC.DEFER_BLOCKING 0x0 ;  /* 0x0000000000007b1d */ /* 0x000fec0000010000 */
[----:B------:R-:W-:Y:S04]  /*2570*/  LDSM.16.MT88.4 R40, [R118] ;  /* 0x000000007628783b */ /* 0x000fe80000004200 */
[----:B------:R-:W0:Y:S04]  /*2580*/  LDSM.16.M88.4 R100, [R2+UR6+0x10000] ;  /* 0x010000060264783b */ /* 0x000e280008000200 */
[----:B------:R-:W1:Y:S04]  /*2590*/  LDSM.16.M88.4 R96, [R2+UR6+0x10800] ;  /* 0x010800060260783b */ /* 0x000e680008000200 */
[----:B------:R-:W2:Y:S04]  /*25a0*/  LDSM.16.M88.4 R44, [R2+UR6+0x11000] ;  /* 0x01100006022c783b */ /* 0x000ea80008000200 */
[----:B------:R-:W3:Y:S04]  /*25b0*/  LDSM.16.M88.4 R52, [R2+UR6+0x11800] ;  /* 0x011800060234783b */ /* 0x000ee80008000200 */
[----:B------:R-:W4:Y:S04]  /*25c0*/  LDSM.16.MT88.4 R36, [R118+0x2000] ;  /* 0x002000007624783b */ /* 0x000f280000004200 */
[----:B------:R-:W-:Y:S01]  /*25d0*/  LDSM.16.MT88.4 R104, [R118+0x4000] ;  /* 0x004000007668783b */ /* 0x000fe20000004200 */
[C---:B0-----:R-:W-:Y:S08]  /*25e0*/  HMMA.16816.F32.BF16 R56, R40.reuse, R100, RZ ;  /* 0x000000642838723c */ /* 0x041ff000000418ff */
[C---:B-1----:R-:W-:Y:S08]  /*25f0*/  HMMA.16816.F32.BF16 R48, R40.reuse, R96, RZ ;  /* 0x000000602830723c */ /* 0x042ff000000418ff */
[C---:B--2---:R-:W-:Y:S08]  /*2600*/  HMMA.16816.F32.BF16 R92, R40.reuse, R44, RZ ;  /* 0x0000002c285c723c */ /* 0x044ff000000418ff */
[----:B---3--:R-:W-:Y:S08]  /*2610*/  HMMA.16816.F32.BF16 R40, R40, R52, RZ ;  /* 0x000000342828723c */ /* 0x008ff000000418ff */
[C---:B----4-:R-:W-:Y:S01]  /*2620*/  HMMA.16816.F32.BF16 R100, R36.reuse, R102, R56 ;  /* 0x000000662464723c */ /* 0x050fe20000041838 */
[----:B------:R-:W0:Y:S07]  /*2630*/  LDSM.16.M88.4 R56, [R117+UR6+0x10000] ;  /* 0x010000067538783b */ /* 0x000e2e0008000200 */
[C---:B------:R-:W-:Y:S01]  /*2640*/  HMMA.16816.F32.BF16 R96, R36.reuse, R98, R48 ;  /* 0x000000622460723c */ /* 0x040fe20000041830 */
[----:B------:R-:W1:Y:S07]  /*2650*/  LDSM.16.M88.4 R48, [R117+UR6+0x11000] ;  /* 0x011000067530783b */ /* 0x000e6e0008000200 */
[C---:B------:R-:W-:Y:S01]  /*2660*/  HMMA.16816.F32.BF16 R92, R36.reuse, R46, R92 ;  /* 0x0000002e245c723c */ /* 0x040fe2000004185c */
[----:B------:R-:W2:Y:S07]  /*2670*/  LDSM.16.M88.4 R44, [R117+UR6+0x10800] ;  /* 0x01080006752c783b */ /* 0x000eae0008000200 */
[----:B------:R-:W-:Y:S01]  /*2680*/  HMMA.16816.F32.BF16 R52, R36, R54, R40 ;  /* 0x000000362434723c */ /* 0x000fe20000041828 */
[----:B------:R-:W3:Y:S04]  /*2690*/  LDSM.16.M88.4 R40, [R117+UR6+0x11800] ;  /* 0x011800067528783b */ /* 0x000ee80008000200 */
[----:B------:R-:W4:Y:S03]  /*26a0*/  LDSM.16.MT88.4 R36, [R118+0x6000] ;  /* 0x006000007624783b */ /* 0x000f260000004200 */
[C---:B0-----:R-:W-:Y:S08]  /*26b0*/  HMMA.16816.F32.BF16 R100, R104.reuse, R56, R100 ;  /* 0x000000386864723c */ /* 0x041ff00000041864 */
[C---:B-1----:R-:W-:Y:S08]  /*26c0*/  HMMA.16816.F32.BF16 R92, R104.reuse, R48, R92 ;  /* 0x00000030685c723c */ /* 0x042ff0000004185c */
[C---:B--2---:R-:W-:Y:S08]  /*26d0*/  HMMA.16816.F32.BF16 R96, R104.reuse, R44, R96 ;  /* 0x0000002c6860723c */ /* 0x044ff00000041860 */
[----:B---3--:R-:W-:Y:S01]  /*26e0*/  HMMA.16816.F32.BF16 R52, R104, R40, R52 ;  /* 0x000000286834723c */ /* 0x008fe20000041834 */
[----:B------:R-:W-:Y:S07]  /*26f0*/  LDSM.16.MT88.4 R104, [R118+0x8000] ;  /* 0x008000007668783b */ /* 0x000fee0000004200 */
[C---:B----4-:R-:W-:Y:S01]  /*2700*/  HMMA.16816.F32.BF16 R56, R36.reuse, R58, R100 ;  /* 0x0000003a2438723c */ /* 0x050fe20000041864 */
[----:B------:R-:W0:Y:S07]  /*2710*/  LDSM.16.M88.4 R100, [R2+UR6+0x10080] ;  /* 0x010080060264783b */ /* 0x000e2e0008000200 */
[C---:B------:R-:W-:Y:S01]  /*2720*/  HMMA.16816.F32.BF16 R44, R36.reuse, R46, R96 ;  /* 0x0000002e242c723c */ /* 0x040fe20000041860 */
[----:B------:R-:W1:Y:S07]  /*2730*/  LDSM.16.M88.4 R96, [R2+UR6+0x10880] ;  /* 0x010880060260783b */ /* 0x000e6e0008000200 */
[C---:B------:R-:W-:Y:S01]  /*2740*/  HMMA.16816.F32.BF16 R48, R36.reuse, R50, R92 ;  /* 0x000000322430723c */ /* 0x040fe2000004185c */
[----:B------:R-:W2:Y:S07]  /*2750*/  LDSM.16.M88.4 R92, [R2+UR6+0x11080] ;  /* 0x01108006025c783b */ /* 0x000eae0008000200 */
[----:B------:R-:W-:Y:S01]  /*2760*/  HMMA.16816.F32.BF16 R40, R36, R42, R52 ;  /* 0x0000002a2428723c */ /* 0x000fe20000041834 */
[----:B------:R3:W4:Y:S04]  /*2770*/  LDSM.16.M88.4 R52, [R2+UR6+0x11880] ;  /* 0x011880060234783b */ /* 0x0007280008000200 */
[----:B------:R-:W5:Y:S04]  /*2780*/  LDSM.16.MT88.4 R36, [R118+0xa000] ;  /* 0x00a000007624783b */ /* 0x000f680000004200 */
[----:B---3--:R-:W3:Y:S01]  /*2790*/  LDL.64 R2, [R1+0x40] ;  /* 0x0000400001027983 */ /* 0x008ee20000100a00 */
[C---:B0-----:R-:W-:Y:S08]  /*27a0*/  HMMA.16816.F32.BF16 R56, R104.reuse, R100, R56 ;  /* 0x000000646838723c */ /* 0x041ff00000041838 */
[C---:B-1----:R-:W-:Y:S08]  /*27b0*/  HMMA.16816.F32.BF16 R44, R104.reuse, R96, R44 ;  /* 0x00000060682c723c */ /* 0x042ff0000004182c */
[C---:B--2---:R-:W-:Y:S08]  /*27c0*/  HMMA.16816.F32.BF16 R48, R104.reuse, R92, R48 ;  /* 0x0000005c6830723c */ /* 0x044ff00000041830 */
[----:B----4-:R-:W-:Y:S01]  /*27d0*/  HMMA.16816.F32.BF16 R40, R104, R52, R40 ;  /* 0x000000346828723c */ /* 0x010fe20000041828 */
[----:B------:R-:W-:Y:S07]  /*27e0*/  LDSM.16.MT88.4 R104, [R118+0xc000] ;  /* 0x00c000007668783b */ /* 0x000fee0000004200 */
[C---:B-----5:R-:W-:Y:S01]  /*27f0*/  HMMA.16816.F32.BF16 R100, R36.reuse, R102, R56 ;  /* 0x000000662464723c */ /* 0x060fe20000041838 */
[----:B------:R-:W-:Y:S07]  /*2800*/  LDSM.16.M88.4 R56, [R117+UR6+0x11880] ;  /* 0x011880067538783b */ /* 0x000fee0008000200 */
[C---:B------:R-:W-:Y:S01]  /*2810*/  HMMA.16816.F32.BF16 R96, R36.reuse, R98, R44 ;  /* 0x000000622460723c */ /* 0x040fe2000004182c */
[----:B------:R-:W-:Y:S07]  /*2820*/  LDSM.16.M88.4 R44, [R117+UR6+0x10080] ;  /* 0x01008006752c783b */ /* 0x000fee0008000200 */
[C---:B------:R-:W-:Y:S01]  /*2830*/  HMMA.16816.F32.BF16 R92, R36.reuse, R94, R48 ;  /* 0x0000005e245c723c */ /* 0x040fe20000041830 */
[----:B------:R-:W-:Y:S07]  /*2840*/  LDSM.16.MT88.4 R48, [R118+0xe000] ;  /* 0x00e000007630783b */ /* 0x000fee0000004200 */
[----:B------:R-:W-:Y:S01]  /*2850*/  HMMA.16816.F32.BF16 R52, R36, R54, R40 ;  /* 0x000000362434723c */ /* 0x000fe20000041828 */
[----:B------:R-:W0:Y:S04]  /*2860*/  LDSM.16.M88.4 R36, [R117+UR6+0x11080] ;  /* 0x011080067524783b */ /* 0x000e280008000200 */
[----:B------:R-:W1:Y:S07]  /*2870*/  LDSM.16.M88.4 R40, [R117+UR6+0x10880] ;  /* 0x010880067528783b */ /* 0x000e6e0008000200 */
[C---:B0-----:R-:W-:Y:S01]  /*2880*/  HMMA.16816.F32.BF16 R92, R104.reuse, R36, R92 ;  /* 0x00000024685c723c */ /* 0x041fe2000004185c */
[----:B------:R-:W2:Y:S07]  /*2890*/  LDL.64 R36, [R1+0x48] ;  /* 0x0000480001247983 */ /* 0x000eae0000100a00 */
[C---:B-1----:R-:W-:Y:S01]  /*28a0*/  HMMA.16816.F32.BF16 R96, R104.reuse, R40, R96 ;  /* 0x000000286860723c */ /* 0x042fe20000041860 */
[----:B------:R-:W4:Y:S07]  /*28b0*/  LDL.64 R40, [R1+0x38] ;  /* 0x0000380001287983 */ /* 0x000f2e0000100a00 */
[C---:B------:R-:W-:Y:S08]  /*28c0*/  HMMA.16816.F32.BF16 R100, R104.reuse, R44, R100 ;  /* 0x0000002c6864723c */ /* 0x040ff00000041864 */
[----:B------:R-:W-:Y:S01]  /*28d0*/  HMMA.16816.F32.BF16 R52, R104, R56, R52 ;  /* 0x000000386834723c */ /* 0x000fe20000041834 */
[----:B------:R-:W-:-:S06]  /*28e0*/  IMAD.WIDE R104, R112, 0x2, R120 ;  /* 0x0000000270687825 */ /* 0x000fcc00078e0278 */
[----:B------:R-:W5:Y:S05]  /*28f0*/  LDG.E.U16 R104, desc[UR8][R104.64] ;  /* 0x0000000868687981 */ /* 0x000f6a000c1e1500 */
[----:B------:R-:W-:Y:S01]  /*2900*/  HMMA.16816.F32.BF16 R44, R48, R46, R100 ;  /* 0x0000002e302c723c */ /* 0x000fe20000041864 */
[----:B------:R-:W-:-:S06]  /*2910*/  IMAD.WIDE R102, R112, 0x2, R124 ;  /* 0x0000000270667825 */ /* 0x000fcc00078e027c */
[----:B------:R-:W5:Y:S01]  /*2920*/  LDG.E.U16 R102, desc[UR8][R102.64] ;  /* 0x0000000866667981 */ /* 0x000f62000c1e1500 */
[----:B---3--:R-:W-:-:S04]  /*2930*/  IMAD.WIDE R2, R112, 0x2, R2 ;  /* 0x0000000270027825 */ /* 0x008fc800078e0202 */
[----:B--2---:R-:W-:-:S06]  /*2940*/  IMAD.WIDE R106, R112, 0x2, R36 ;  /* 0x00000002706a7825 */ /* 0x004fcc00078e0224 */
[----:B------:R-:W2:Y:S04]  /*2950*/  LDG.E.U16 R106, desc[UR8][R106.64] ;  /* 0x000000086a6a7981 */ /* 0x000ea8000c1e1500 */
[----:B------:R0:W3:Y:S02]  /*2960*/  LDG.E.U16 R107, desc[UR8][R2.64] ;  /* 0x00000008026b7981 */ /* 0x0000e4000c1e1500 */
[----:B0-----:R-:W-:-:S05]  /*2970*/  IMAD.WIDE R2, R112, 0x2, R122 ;  /* 0x0000000270027825 */ /* 0x001fca00078e027a */
[----:B------:R0:W3:Y:S01]  /*2980*/  LDG.E.U16 R103, desc[UR8][R2.64] ;  /* 0x0000000802677981 */ /* 0x0000e2000c1e1500 */
[----:B----4-:R-:W-:-:S05]  /*2990*/  IMAD.WIDE R36, R112, 0x2, R40 ;  /* 0x0000000270247825 */ /* 0x010fca00078e0228 */
[----:B------:R-:W4:Y:S01]  /*29a0*/  LDG.E.U16 R101, desc[UR8][R36.64] ;  /* 0x0000000824657981 */ /* 0x000f22000c1e1500 */
[----:B0-----:R-:W-:-:S05]  /*29b0*/  IMAD.WIDE R2, R112, 0x2, R114 ;  /* 0x0000000270027825 */ /* 0x001fca00078e0272 */
[----:B------:R0:W4:Y:S02]  /*29c0*/  LDG.E.U16 R105, desc[UR8][R2.64] ;  /* 0x0000000802697981 */ /* 0x000124000c1e1500 */
[----:B0-----:R-:W-:-:S05]  /*29d0*/  IMAD.WIDE R2, R112, 0x2, R110 ;  /* 0x0000000270027825 */ /* 0x001fca00078e026e */
[----:B------:R0:W4:Y:S01]  /*29e0*/  LDG.E.U16 R100, desc[UR8][R2.64] ;  /* 0x0000000802647981 */ /* 0x000122000c1e1500 */
[C---:B------:R-:W-:Y:S01]  /*29f0*/  HMMA.16816.F32.BF16 R40, R48.reuse, R42, R96 ;  /* 0x0000002a3028723c */ /* 0x040fe20000041860 */
[----:B------:R-:W-:Y:S07]  /*2a00*/  BAR.SYNC.DEFER_BLOCKING 0x0 ;  /* 0x0000000000007b1d */ /* 0x000fee0000010000 */
[----:B------:R-:W-:Y:S01]  /*2a10*/  HMMA.16816.F32.BF16 R36, R48, R38, R92 ;  /* 0x000000263024723c */ /* 0x000fe2000004185c */
[----:B0-----:R-:W-:-:S07]  /*2a20*/  FMUL R2, R44, UR10 ;  /* 0x0000000a2c027c20 */ /* 0x001fce0008400000 */
[----:B------:R-:W-:Y:S01]  /*2a30*/  HMMA.16816.F32.BF16 R56, R48, R58, R52 ;  /* 0x0000003a3038723c */ /* 0x000fe20000041834 */
[----:B------:R-:W-:Y:S02]  /*2a40*/  FMUL R3, R45, UR10 ;  /* 0x0000000a2d037c20 */ /* 0x000fe40008400000 */
[----:B------:R-:W-:-:S05]  /*2a50*/  FMUL R48, R40, UR10 ;  /* 0x0000000a28307c20 */ /* 0x000fca0008400000 */
[----:B------:R-:W-:Y:S01]  /*2a60*/  FMNMX3 R2, R2, R3, R48, !PT ;  /* 0x0000000302027276 */ /* 0x000fe20007800030 */
[----:B------:R-:W-:Y:S02]  /*2a70*/  FMUL R3, R41, UR10 ;  /* 0x0000000a29037c20 */ /* 0x000fe40008400000 */
[----:B------:R-:W-:-:S05]  /*2a80*/  FMUL R48, R36, UR10 ;  /* 0x0000000a24307c20 */ /* 0x000fca0008400000 */
[----:B------:R-:W-:Y:S01]  /*2a90*/  FMNMX3 R2, R2, R3, R48, !PT ;  /* 0x0000000302027276 */ /* 0x000fe20007800030 */
[----:B------:R-:W-:Y:S02]  /*2aa0*/  FMUL R3, R37, UR10 ;  /* 0x0000000a25037c20 */ /* 0x000fe40008400000 */
[----:B------:R-:W-:-:S05]  /*2ab0*/  FMUL R48, R56, UR10 ;  /* 0x0000000a38307c20 */ /* 0x000fca0008400000 */
[----:B------:R-:W-:Y:S01]  /*2ac0*/  FMNMX3 R2, R2, R3, R48, !PT ;  /* 0x0000000302027276 */ /* 0x000fe20007800030 */
[----:B------:R-:W-:Y:S01]  /*2ad0*/  FMUL R3, R57, UR10 ;  /* 0x0000000a39037c20 */ /* 0x000fe20008400000 */
[----:B------:R-:W-:Y:S01]  /*2ae0*/  FMUL R48, R46, UR10 ;  /* 0x0000000a2e307c20 */ /* 0x000fe20008400000 */
[----:B------:R-:W-:-:S03]  /*2af0*/  FMUL R49, R42, UR10 ;  /* 0x0000000a2a317c20 */ /* 0x000fc60008400000 */
[----:B------:R-:W-:Y:S01]  /*2b00*/  FMNMX R2, R3, R2, !PT ;  /* 0x0000000203027209 */ /* 0x000fe20007800000 */
[----:B------:R-:W-:-:S05]  /*2b10*/  FMUL R3, R47, UR10 ;  /* 0x0000000a2f037c20 */ /* 0x000fca0008400000 */
[----:B------:R-:W-:Y:S02]  /*2b20*/  FMNMX3 R48, R48, R3, R49, !PT ;  /* 0x0000000330307276 */ /* 0x000fe40007800031 */
[----:B------:R-:W0:Y:S01]  /*2b30*/  SHFL.BFLY PT, R3, R2, 0x2, 0x1f ;  /* 0x0c401f0002037f89 */ /* 0x000e2200000e0000 */
[----:B------:R-:W-:Y:S01]  /*2b40*/  FMUL R49, R43, UR10 ;  /* 0x0000000a2b317c20 */ /* 0x000fe20008400000 */
[----:B------:R-:W-:-:S05]  /*2b50*/  FMUL R50, R38, UR10 ;  /* 0x0000000a26327c20 */ /* 0x000fca0008400000 */
[----:B------:R-:W-:Y:S01]  /*2b60*/  FMNMX3 R48, R48, R49, R50, !PT ;  /* 0x0000003130307276 */ /* 0x000fe20007800032 */
[----:B------:R-:W-:Y:S01]  /*2b70*/  FMUL R49, R39, UR10 ;  /* 0x0000000a27317c20 */ /* 0x000fe20008400000 */
[----:B------:R-:W-:-:S05]  /*2b80*/  FMUL R50, R58, UR10 ;  /* 0x0000000a3a327c20 */ /* 0x000fca0008400000 */
[----:B------:R-:W-:Y:S01]  /*2b90*/  FMNMX3 R48, R48, R49, R50, !PT ;  /* 0x0000003130307276 */ /* 0x000fe20007800032 */
[----:B------:R-:W-:-:S05]  /*2ba0*/  FMUL R49, R59, UR10 ;  /* 0x0000000a3b317c20 */ /* 0x000fca0008400000 */
[----:B------:R-:W-:Y:S02]  /*2bb0*/  FMNMX R48, R49, R48, !PT ;  /* 0x0000003031307209 */ /* 0x000fe40007800000 */
[----:B0-----:R-:W-:-:S03]  /*2bc0*/  FMNMX R3, R2, R3, !PT ;  /* 0x0000000302037209 */ /* 0x001fc60007800000 */
[----:B------:R-:W0:Y:S04]  /*2bd0*/  SHFL.BFLY PT, R2, R48, 0x2, 0x1f ;  /* 0x0c401f0030027f89 */ /* 0x000e2800000e0000 */
[----:B------:R-:W1:Y:S01]  /*2be0*/  SHFL.BFLY PT, R49, R3, 0x1, 0x1f ;  /* 0x0c201f0003317f89 */ /* 0x000e6200000e0000 */
[----:B0-----:R-:W-:Y:S02]  /*2bf0*/  FMNMX R2, R48, R2, !PT ;  /* 0x0000000230027209 */ /* 0x001fe40007800000 */
[----:B-1----:R-:W-:-:S05]  /*2c00*/  FMNMX3 R3, R3, R49, R108, !PT ;  /* 0x0000003103037276 */ /* 0x002fca000780006c */
[--C-:B------:R-:W-:Y:S02]  /*2c10*/  FFMA R93, R44, UR10, -R3.reuse ;  /* 0x0000000a2c5d7c23 */ /* 0x100fe40008000803 */
[----:B------:R-:W0:Y:S01]  /*2c20*/  SHFL.BFLY PT, R44, R2, 0x1, 0x1f ;  /* 0x0c201f00022c7f89 */ /* 0x000e2200000e0000 */
[----:B------:R-:W-:-:S03]  /*2c30*/  FFMA R57, R57, UR10, -R3 ;  /* 0x0000000a39397c23 */ /* 0x000fc60008000803 */
[----:B-----5:R-:W-:Y:S01]  /*2c40*/  STS.U16 [R116+UR6+0x10c00], R102 ;  /* 0x010c006674007988 */ /* 0x020fe20008000406 */
[----:B------:R-:W-:-:S03]  /*2c50*/  FMUL R57, R57, 1.4426950216293334961 ;  /* 0x3fb8aa3b39397820 */ /* 0x000fc60000400000 */
[----:B------:R-:W-:Y:S01]  /*2c60*/  STS.U16 [R116+UR6+0x11400], R104 ;  /* 0x0114006874007988 */ /* 0x000fe20008000406 */
[----:B------:R-:W-:Y:S01]  /*2c70*/  FFMA R40, R40, UR10, -R3 ;  /* 0x0000000a28287c23 */ /* 0x000fe20008000803 */
[----:B------:R-:W1:Y:S03]  /*2c80*/  MUFU.EX2 R110, R57 ;  /* 0x00000039006e7308 */ /* 0x000e660000000800 */
[----:B------:R-:W-:-:S05]  /*2c90*/  FMUL R40, R40, 1.4426950216293334961 ;  /* 0x3fb8aa3b28287820 */ /* 0x000fca0000400000 */
[----:B------:R5:W-:Y:S01]  /*2ca0*/  MUFU.EX2 R96, R40 ;  /* 0x0000002800607308 */ /* 0x000be20000000800 */
[----:B0-----:R-:W-:Y:S01]  /*2cb0*/  FMNMX3 R2, R2, R44, R109, !PT ;  /* 0x0000002c02027276 */ /* 0x001fe2000780006d */
[----:B-----5:R-:W-:-:S04]  /*2cc0*/  FADD R40, -R3, R108 ;  /* 0x0000006c03287221 */ /* 0x020fc80000000100 */
[----:B------:R-:W-:Y:S01]  /*2cd0*/  FFMA R59, R59, UR10, -R2 ;  /* 0x0000000a3b3b7c23 */ /* 0x000fe20008000802 */
[----:B------:R-:W-:-:S03]  /*2ce0*/  FMUL R40, R40, 1.4426950216293334961 ;  /* 0x3fb8aa3b28287820 */ /* 0x000fc60000400000 */
[----:B------:R-:W-:Y:S01]  /*2cf0*/  FMUL R59, R59, 1.4426950216293334961 ;  /* 0x3fb8aa3b3b3b7820 */ /* 0x000fe20000400000 */
[----:B------:R0:W5:Y:S08]  /*2d00*/  MUFU.EX2 R115, R40 ;  /* 0x0000002800737308 */ /* 0x0001700000000800 */
[----:B------:R1:W-:Y:S01]  /*2d10*/  MUFU.EX2 R99, R59 ;  /* 0x0000003b00637308 */ /* 0x0003e20000000800 */
[----:B0-----:R-:W-:Y:S01]  /*2d20*/  FADD R40, -R2, R109 ;  /* 0x0000006d02287221 */ /* 0x001fe20000000100 */
[----:B-1----:R-:W-:-:S02]  /*2d30*/  IMAD.MOV.U32 R59, RZ, RZ, R110 ;  /* 0x000000ffff3b7224 */ /* 0x002fc400078e006e */
[--C-:B------:R-:W-:Y:S01]  /*2d40*/  FFMA R45, R45, UR10, -R3.reuse ;  /* 0x0000000a2d2d7c23 */ /* 0x100fe20008000803 */
[----:B------:R-:W-:Y:S01]  /*2d50*/  FFMA R41, R41, UR10, -R3 ;  /* 0x0000000a29297c23 */ /* 0x000fe20008000803 */
[--C-:B------:R-:W-:Y:S01]  /*2d60*/  FFMA R46, R46, UR10, -R2.reuse ;  /* 0x0000000a2e2e7c23 */ /* 0x100fe20008000802 */
[--C-:B------:R-:W-:Y:S01]  /*2d70*/  FFMA R47, R47, UR10, -R2.reuse ;  /* 0x0000000a2f2f7c23 */ /* 0x100fe20008000802 */
[--C-:B------:R-:W-:Y:S01]  /*2d80*/  FFMA R42, R42, UR10, -R2.reuse ;  /* 0x0000000a2a2a7c23 */ /* 0x100fe20008000802 */
[--C-:B------:R-:W-:Y:S01]  /*2d90*/  FFMA R43, R43, UR10, -R2.reuse ;  /* 0x0000000a2b2b7c23 */ /* 0x100fe20008000802 */
[----:B------:R-:W-:Y:S01]  /*2da0*/  FMUL R93, R93, 1.4426950216293334961 ;  /* 0x3fb8aa3b5d5d7820 */ /* 0x000fe20000400000 */
[----:B------:R-:W-:Y:S01]  /*2db0*/  FMUL R45, R45, 1.4426950216293334961 ;  /* 0x3fb8aa3b2d2d7820 */ /* 0x000fe20000400000 */
[----:B------:R-:W-:Y:S01]  /*2dc0*/  FMUL R41, R41, 1.4426950216293334961 ;  /* 0x3fb8aa3b29297820 */ /* 0x000fe20000400000 */
[----:B------:R-:W-:Y:S01]  /*2dd0*/  FMUL R46, R46, 1.4426950216293334961 ;  /* 0x3fb8aa3b2e2e7820 */ /* 0x000fe20000400000 */
[----:B------:R-:W-:Y:S01]  /*2de0*/  FMUL R47, R47, 1.4426950216293334961 ;  /* 0x3fb8aa3b2f2f7820 */ /* 0x000fe20000400000 */
[----:B------:R-:W-:Y:S01]  /*2df0*/  FMUL R42, R42, 1.4426950216293334961 ;  /* 0x3fb8aa3b2a2a7820 */ /* 0x000fe20000400000 */
[----:B------:R-:W-:Y:S01]  /*2e00*/  FMUL R40, R40, 1.4426950216293334961 ;  /* 0x3fb8aa3b28287820 */ /* 0x000fe20000400000 */
[----:B------:R-:W-:Y:S01]  /*2e10*/  FMUL R43, R43, 1.4426950216293334961 ;  /* 0x3fb8aa3b2b2b7820 */ /* 0x000fe20000400000 */
[----:B------:R-:W-:Y:S01]  /*2e20*/  FFMA R58, R58, UR10, -R2 ;  /* 0x0000000a3a3a7c23 */ /* 0x000fe20008000802 */
[----:B------:R-:W-:Y:S03]  /*2e30*/  MUFU.EX2 R93, R93 ;  /* 0x0000005d005d7308 */ /* 0x000fe60000000800 */
[----:B------:R-:W-:-:S05]  /*2e40*/  FMUL R58, R58, 1.4426950216293334961 ;  /* 0x3fb8aa3b3a3a7820 */ /* 0x000fca0000400000 */
[----:B------:R-:W0:Y:S08]  /*2e50*/  MUFU.EX2 R92, R45 ;  /* 0x0000002d005c7308 */ /* 0x000e300000000800 */
[----:B------:R-:W-:Y:S01]  /*2e60*/  MUFU.EX2 R124, R41 ;  /* 0x00000029007c7308 */ /* 0x000fe20000000800 */
[----:B--2---:R-:W-:Y:S04]  /*2e70*/  STS.U16 [R116+UR6+0x10000], R106 ;  /* 0x0100006a74007988 */ /* 0x004fe80008000406 */
[----:B---3--:R-:W-:Y:S04]  /*2e80*/  STS.U16 [R116+UR6+0x10400], R107 ;  /* 0x0104006b74007988 */ /* 0x008fe80008000406 */
[----:B------:R-:W-:Y:S04]  /*2e90*/  STS.U16 [R116+UR6+0x11000], R103 ;  /* 0x0110006774007988 */ /* 0x000fe80008000406 */
[----:B----4-:R-:W-:Y:S04]  /*2ea0*/  STS.U16 [R116+UR6+0x10800], R101 ;  /* 0x0108006574007988 */ /* 0x010fe80008000406 */
[----:B------:R-:W-:Y:S04]  /*2eb0*/  STS.U16 [R116+UR6+0x11800], R105 ;  /* 0x0118006974007988 */ /* 0x000fe80008000406 */
[----:B------:R-:W-:Y:S01]  /*2ec0*/  STS.U16 [R116+UR6+0x11c00], R100 ;  /* 0x011c006474007988 */ /* 0x000fe20008000406 */
[----:B------:R-:W-:Y:S06]  /*2ed0*/  BAR.SYNC.DEFER_BLOCKING 0x0 ;  /* 0x0000000000007b1d */ /* 0x000fec0000010000 */
[----:B------:R-:W-:Y:S01]  /*2ee0*/  MUFU.EX2 R95, R46 ;  /* 0x0000002e005f7308 */ /* 0x000fe20000000800 */
[----:B------:R-:W1:Y:S07]  /*2ef0*/  LDSM.16.M88.4 R108, [R0+UR6+0x10e00] ;  /* 0x010e0006006c783b */ /* 0x000e6e0008000200 */
[----:B------:R-:W-:Y:S01]  /*2f00*/  MUFU.EX2 R94, R47 ;  /* 0x0000002f005e7308 */ /* 0x000fe20000000800 */
[----:B------:R-:W-:Y:S01]  /*2f10*/  FFMA R39, R39, UR10, -R2 ;  /* 0x0000000a27277c23 */ /* 0x000fe20008000802 */
[C---:B-----5:R-:W-:Y:S01]  /*2f20*/  FMUL R88, R115.reuse, R88 ;  /* 0x0000005873587220 */ /* 0x060fe20000400000 */
[C---:B------:R-:W-:Y:S01]  /*2f30*/  FMUL R89, R115.reuse, R89 ;  /* 0x0000005973597220 */ /* 0x040fe20000400000 */
[----:B------:R-:W-:-:S04]  /*2f40*/  FMUL R76, R115, R76 ;  /* 0x0000004c734c7220 */ /* 0x000fc80000400000 */
[----:B------:R-:W-:Y:S08]  /*2f50*/  MUFU.EX2 R121, R42 ;  /* 0x0000002a00797308 */ /* 0x000ff00000000800 */
[----:B------:R0:W2:Y:S08]  /*2f60*/  MUFU.EX2 R114, R40 ;  /* 0x0000002800727308 */ /* 0x0000b00000000800 */
[----:B------:R-:W3:Y:S08]  /*2f70*/  MUFU.EX2 R123, R43 ;  /* 0x0000002b007b7308 */ /* 0x000ef00000000800 */
[----:B------:R-:W4:Y:S01]  /*2f80*/  MUFU.EX2 R58, R58 ;  /* 0x0000003a003a7308 */ /* 0x000f220000000800 */
[----:B0-----:R-:W-:Y:S01]  /*2f90*/  F2FP.BF16.F32.PACK_AB R40, R92, R93 ;  /* 0x0000005d5c28723e */ /* 0x001fe200000010ff */
[----:B--2---:R-:W-:Y:S01]  /*2fa0*/  FMUL R90, R114, R90 ;  /* 0x0000005a725a7220 */ /* 0x004fe20000400000 */
[----:B------:R-:W-:Y:S01]  /*2fb0*/  F2FP.BF16.F32.PACK_AB R41, R94, R95 ;  /* 0x0000005f5e29723e */ /* 0x000fe200000010ff */
[----:B------:R-:W-:Y:S01]  /*2fc0*/  FMUL R91, R114, R91 ;  /* 0x0000005b725b7220 */ /* 0x000fe20000400000 */
[----:B------:R-:W-:Y:S01]  /*2fd0*/  F2FP.BF16.F32.PACK_AB R42, R124, R96 ;  /* 0x000000607c2a723e */ /* 0x000fe200000010ff */
[----:B------:R-:W-:Y:S01]  /*2fe0*/  FMUL R39, R39, 1.4426950216293334961 ;  /* 0x3fb8aa3b27277820 */ /* 0x000fe20000400000 */
[C---:B------:R-:W-:Y:S01]  /*2ff0*/  FMUL R77, R115.reuse, R77 ;  /* 0x0000004d734d7220 */ /* 0x040fe20000400000 */
[----:B------:R-:W-:Y:S01]  /*3000*/  FMUL R72, R115, R72 ;  /* 0x0000004873487220 */ /* 0x000fe20000400000 */
[----:B---3--:R-:W-:Y:S01]  /*3010*/  F2FP.BF16.F32.PACK_AB R43, R123, R121 ;  /* 0x000000797b2b723e */ /* 0x008fe200000010ff */
[----:B------:R-:W-:Y:S01]  /*3020*/  FADD R92, R93, R92 ;  /* 0x0000005c5d5c7221 */ /* 0x000fe20000000000 */
[----:B------:R4:W-:Y:S01]  /*3030*/  MUFU.EX2 R57, R39 ;  /* 0x0000002700397308 */ /* 0x0009e20000000800 */
[----:B------:R-:W-:Y:S01]  /*3040*/  FMUL R73, R115, R73 ;  /* 0x0000004973497220 */ /* 0x000fe20000400000 */
[----:B------:R-:W-:Y:S01]  /*3050*/  LDSM.16.M88.4 R48, [R0+UR6+0x10000] ;  /* 0x010000060030783b */ /* 0x000fe20008000200 */
[----:B------:R-:W-:-:S02]  /*3060*/  FADD R92, R96, R92 ;  /* 0x0000005c605c7221 */ /* 0x000fc40000000000 */
[C---:B-1----:R-:W-:Y:S01]  /*3070*/  HMMA.16816.F32.BF16 R88, R40.reuse, R108, R88 ;  /* 0x0000006c2858723c */ /* 0x042fe20000041858 */
[----:B------:R-:W-:Y:S02]  /*3080*/  IMAD.MOV.U32 R109, RZ, RZ, R99 ;  /* 0x000000ffff6d7224 */ /* 0x000fe400078e0063 */
[--C-:B------:R-:W-:Y:S01]  /*3090*/  FFMA R56, R56, UR10, -R3.reuse ;  /* 0x0000000a38387c23 */ /* 0x100fe20008000803 */
[--C-:B------:R-:W-:Y:S01]  /*30a0*/  FFMA R120, R36, UR10, -R3.reuse ;  /* 0x0000000a24787c23 */ /* 0x100fe20008000803 */
[----:B----4-:R-:W-:Y:S01]  /*30b0*/  F2FP.BF16.F32.PACK_AB R39, R99, R58 ;  /* 0x0000003a6327723e */ /* 0x010fe200000010ff */
[----:B------:R-:W-:Y:S01]  /*30c0*/  FFMA R37, R37, UR10, -R3 ;  /* 0x0000000a25257c23 */ /* 0x000fe20008000803 */
[----:B------:R-:W0:Y:S01]  /*30d0*/  LDSM.16.M88.4 R96, [R0+UR6+0x11400] ;  /* 0x011400060060783b */ /* 0x000e220008000200 */
[----:B------:R-:W-:Y:S01]  /*30e0*/  FADD R94, R95, R94 ;  /* 0x0000005e5f5e7221 */ /* 0x000fe20000000000 */
[----:B------:R-:W-:Y:S01]  /*30f0*/  FADD R124, R124, R92 ;  /* 0x0000005c7c7c7221 */ /* 0x000fe20000000000 */
[C---:B------:R-:W-:Y:S01]  /*3100*/  FMUL R4, R115.reuse, R4 ;  /* 0x0000000473047220 */ /* 0x040fe20000400000 */
[----:B------:R-:W-:Y:S01]  /*3110*/  FMUL R5, R115, R5 ;  /* 0x0000000573057220 */ /* 0x000fe20000400000 */
[----:B------:R-:W-:Y:S01]  /*3120*/  FADD R121, R121, R94 ;  /* 0x0000005e79797221 */ /* 0x000fe20000000000 */
[----:B------:R-:W-:Y:S04]  /*3130*/  LDSM.16.M88.4 R44, [R0+UR6+0x10200] ;  /* 0x01020006002c783b */ /* 0x000fe80008000200 */
[----:B------:R-:W1:Y:S01]  /*3140*/  LDSM.16.M88.4 R92, [R0+UR6+0x11600] ;  /* 0x01160006005c783b */ /* 0x000e620008000200 */
[C---:B------:R-:W-:Y:S01]  /*3150*/  FMUL R78, R114.reuse, R78 ;  /* 0x0000004e724e7220 */ /* 0x040fe20000400000 */
[C---:B------:R-:W-:Y:S01]  /*3160*/  FMUL R79, R114.reuse, R79 ;  /* 0x0000004f724f7220 */ /* 0x040fe20000400000 */
[C---:B------:R-:W-:Y:S01]  /*3170*/  FMUL R74, R114.reuse, R74 ;  /* 0x0000004a724a7220 */ /* 0x040fe20000400000 */
[----:B------:R-:W-:Y:S01]  /*3180*/  FMUL R75, R114, R75 ;  /* 0x0000004b724b7220 */ /* 0x000fe20000400000 */
[C---:B------:R-:W-:Y:S01]  /*3190*/  FMUL R8, R115.reuse, R8 ;  /* 0x0000000873087220 */ /* 0x040fe20000400000 */
[C---:B------:R-:W-:Y:S01]  /*31a0*/  FMUL R9, R115.reuse, R9 ;  /* 0x0000000973097220 */ /* 0x040fe20000400000 */
[----:B------:R-:W-:Y:S01]  /*31b0*/  LDSM.16.M88.4 R52, [R0+UR6+0x10400] ;  /* 0x010400060034783b */ /* 0x000fe20008000200 */
[C---:B------:R-:W-:Y:S01]  /*31c0*/  FMUL R16, R115.reuse, R16 ;  /* 0x0000001073107220 */ /* 0x040fe20000400000 */
        /* <DEDUP_REMOVED lines=10> */
[----:B------:R-:W-:Y:S01]  /*3270*/  FMUL R69, R115, R69 ;  /* 0x0000004573457220 */ /* 0x000fe20000400000 */
[----:B------:R-:W-:Y:S04]  /*3280*/  LDSM.16.M88.4 R104, [R0+UR6+0x11000] ;  /* 0x011000060068783b */ /* 0x000fe80008000200 */
[----:B------:R-:W-:Y:S01]  /*3290*/  LDSM.16.M88.4 R100, [R0+UR6+0x11200] ;  /* 0x011200060064783b */ /* 0x000fe20008000200 */
[C---:B0-----:R-:W-:Y:S03]  /*32a0*/  HMMA.16816.F32.BF16 R76, R40.reuse, R96, R76 ;  /* 0x00000060284c723c */ /* 0x041fe6000004184c */
[----:B------:R-:W2:Y:S04]  /*32b0*/  LDL.LU R97, [R1+0x8] ;  /* 0x0000080001617983 */ /* 0x000ea80000300800 */
[----:B------:R-:W3:Y:S01]  /*32c0*/  LDL.LU R96, [R1] ;  /* 0x0000000001607983 */ /* 0x000ee20000300800 */
[----:B-1----:R-:W-:Y:S03]  /*32d0*/  HMMA.16816.F32.BF16 R72, R40, R92, R72 ;  /* 0x0000005c2848723c */ /* 0x002fe60000041848 */
[----:B------:R-:W4:Y:S04]  /*32e0*/  LDL R93, [R1+0xc] ;  /* 0x00000c00015d7983 */ /* 0x000f280000100800 */
[----:B------:R-:W5:Y:S01]  /*32f0*/  LDL R92, [R1+0x4] ;  /* 0x00000400015c7983 */ /* 0x000f620000100800 */
[----:B------:R-:W-:-:S04]  /*3300*/  FMUL R56, R56, 1.4426950216293334961 ;  /* 0x3fb8aa3b38387820 */ /* 0x000fc80000400000 */
[----:B------:R0:W1:Y:S01]  /*3310*/  MUFU.EX2 R125, R56 ;  /* 0x00000038007d7308 */ /* 0x0000620000000800 */
[----:B------:R-:W-:Y:S01]  /*3320*/  FMUL R120, R120, 1.4426950216293334961 ;  /* 0x3fb8aa3b78787820 */ /* 0x000fe20000400000 */
[----:B------:R-:W-:Y:S01]  /*3330*/  FMUL R37, R37, 1.4426950216293334961 ;  /* 0x3fb8aa3b25257820 */ /* 0x000fe20000400000 */
[----:B0-----:R-:W-:Y:S01]  /*3340*/  FFMA R56, R38, UR10, -R2 ;  /* 0x0000000a26387c23 */ /* 0x001fe20008000802 */
[----:B------:R-:W-:-:S03]  /*3350*/  FMUL R6, R114, R6 ;  /* 0x0000000672067220 */ /* 0x000fc60000400000 */
[----:B------:R-:W-:Y:S01]  /*3360*/  FMUL R56, R56, 1.4426950216293334961 ;  /* 0x3fb8aa3b38387820 */ /* 0x000fe20000400000 */
[----:B------:R-:W-:Y:S01]  /*3370*/  FMUL R7, R114, R7 ;  /* 0x0000000772077220 */ /* 0x000fe20000400000 */
[----:B------:R-:W-:Y:S08]  /*3380*/  MUFU.EX2 R120, R120 ;  /* 0x0000007800787308 */ /* 0x000ff00000000800 */
[----:B------:R-:W0:Y:S01]  /*3390*/  MUFU.EX2 R122, R37 ;  /* 0x00000025007a7308 */ /* 0x000e220000000800 */
[----:B------:R-:W-:Y:S07]  /*33a0*/  HMMA.16816.F32.BF16 R4, R40, R48, R4 ;  /* 0x000000302804723c */ /* 0x000fee0000041804 */
[----:B------:R-:W0:Y:S01]  /*33b0*/  MUFU.EX2 R56, R56 ;  /* 0x0000003800387308 */ /* 0x000e220000000800 */
[----:B-1----:R-:W-:-:S02]  /*33c0*/  F2FP.BF16.F32.PACK_AB R38, R59, R125 ;  /* 0x0000007d3b26723e */ /* 0x002fc400000010ff */
[----:B0-----:R-:W-:Y:S02]  /*33d0*/  F2FP.BF16.F32.PACK_AB R36, R122, R120 ;  /* 0x000000787a24723e */ /* 0x001fe400000010ff */
[----:B------:R-:W-:-:S08]  /*33e0*/  F2FP.BF16.F32.PACK_AB R37, R57, R56 ;  /* 0x000000383925723e */ /* 0x000fd000000010ff */
[----:B------:R-:W-:Y:S01]  /*33f0*/  HMMA.16816.F32.BF16 R4, R36, R50, R4 ;  /* 0x000000322404723c */ /* 0x000fe20000041804 */
[----:B------:R-:W0:Y:S01]  /*3400*/  LDSM.16.M88.4 R48, [R0+UR6+0x10600] ;  /* 0x010600060030783b */ /* 0x000e220008000200 */
[C---:B------:R-:W-:Y:S01]  /*3410*/  FMUL R10, R114.reuse, R10 ;  /* 0x0000000a720a7220 */ /* 0x040fe20000400000 */
[----:B------:R-:W-:-:S07]  /*3420*/  FMUL R11, R114, R11 ;  /* 0x0000000b720b7220 */ /* 0x000fce0000400000 */
[----:B------:R-:W-:Y:S01]  /*3430*/  HMMA.16816.F32.BF16 R8, R40, R44, R8 ;  /* 0x0000002c2808723c */ /* 0x000fe20000041808 */
[C---:B------:R-:W-:Y:S01]  /*3440*/  FMUL R18, R114.reuse, R18 ;  /* 0x0000001272127220 */ /* 0x040fe20000400000 */
[----:B------:R-:W-:-:S15]  /*3450*/  FMUL R19, R114, R19 ;  /* 0x0000001372137220 */ /* 0x000fde0000400000 */
[----:B------:R-:W-:-:S03]  /*3460*/  NOP ;  /* 0x0000000000007918 */ /* 0x000fc60000000000 */
[----:B------:R-:W-:Y:S01]  /*3470*/  HMMA.16816.F32.BF16 R8, R36, R46, R8 ;  /* 0x0000002e2408723c */ /* 0x000fe20000041808 */
[----:B------:R-:W1:Y:S07]  /*3480*/  LDSM.16.M88.4 R44, [R0+UR6+0x10c00] ;  /* 0x010c0006002c783b */ /* 0x000e6e0008000200 */
[----:B0-----:R-:W-:Y:S01]  /*3490*/  HMMA.16816.F32.BF16 R16, R40, R48, R16 ;  /* 0x000000302810723c */ /* 0x001fe20000041810 */
[C---:B------:R-:W-:Y:S01]  /*34a0*/  FMUL R14, R114.reuse, R14 ;  /* 0x0000000e720e7220 */ /* 0x040fe20000400000 */
[----:B------:R-:W-:-:S07]  /*34b0*/  FMUL R15, R114, R15 ;  /* 0x0000000f720f7220 */ /* 0x000fce0000400000 */
[----:B------:R-:W-:Y:S11]  /*34c0*/  HMMA.16816.F32.BF16 R12, R40, R52, R12 ;  /* 0x00000034280c723c */ /* 0x000ff6000004180c */
[----:B------:R-:W-:Y:S01]  /*34d0*/  HMMA.16816.F32.BF16 R16, R36, R50, R16 ;  /* 0x000000322410723c */ /* 0x000fe20000041810 */
[----:B------:R-:W0:Y:S01]  /*34e0*/  LDSM.16.M88.4 R48, [R0+UR6+0x10800] ;  /* 0x010800060030783b */ /* 0x000e220008000200 */
[C---:B------:R-:W-:Y:S01]  /*34f0*/  FMUL R30, R114.reuse, R30 ;  /* 0x0000001e721e7220 */ /* 0x040fe20000400000 */
[----:B------:R-:W-:-:S07]  /*3500*/  FMUL R31, R114, R31 ;  /* 0x0000001f721f7220 */ /* 0x000fce0000400000 */
[----:B-1----:R-:W-:Y:S08]  /*3510*/  HMMA.16816.F32.BF16 R28, R40, R44, R28 ;  /* 0x0000002c281c723c */ /* 0x002ff0000004181c */
[----:B------:R-:W-:Y:S01]  /*3520*/  HMMA.16816.F32.BF16 R12, R36, R54, R12 ;  /* 0x00000036240c723c */ /* 0x000fe2000004180c */
[----:B------:R-:W1:Y:S01]  /*3530*/  LDSM.16.M88.4 R52, [R0+UR6+0x10a00] ;  /* 0x010a00060034783b */ /* 0x000e620008000200 */
[C---:B------:R-:W-:Y:S01]  /*3540*/  FMUL R22, R114.reuse, R22 ;  /* 0x0000001672167220 */ /* 0x040fe20000400000 */
[----:B------:R-:W-:-:S09]  /*3550*/  FMUL R23, R114, R23 ;  /* 0x0000001772177220 */ /* 0x000fd20000400000 */
[----:B------:R-:W-:Y:S01]  /*3560*/  HMMA.16816.F32.BF16 R28, R36, R46, R28 ;  /* 0x0000002e241c723c */ /* 0x000fe2000004181c */
[----:B------:R-:W1:Y:S07]  /*3570*/  LDSM.16.M88.4 R44, [R0+UR6+0x11800] ;  /* 0x01180006002c783b */ /* 0x000e6e0008000200 */
[----:B0-----:R-:W-:Y:S01]  /*3580*/  HMMA.16816.F32.BF16 R20, R40, R48, R20 ;  /* 0x000000302814723c */ /* 0x001fe20000041814 */
[C---:B------:R-:W-:Y:S01]  /*3590*/  FMUL R26, R114.reuse, R26 ;  /* 0x0000001a721a7220 */ /* 0x040fe20000400000 */
[----:B------:R-:W-:Y:S01]  /*35a0*/  FMUL R27, R114, R27 ;  /* 0x0000001b721b7220 */ /* 0x000fe20000400000 */
[----:B------:R-:W-:Y:S01]  /*35b0*/  FADD R121, R123, R121 ;  /* 0x000000797b797221 */ /* 0x000fe20000000000 */
[----:B------:R-:W-:Y:S01]  /*35c0*/  FADD R124, R120, R124 ;  /* 0x0000007c787c7221 */ /* 0x000fe20000000000 */
[C---:B------:R-:W-:Y:S01]  /*35d0*/  FMUL R70, R114.reuse, R70 ;  /* 0x0000004672467220 */ /* 0x040fe20000400000 */
[----:B------:R-:W-:-:S14]  /*35e0*/  FMUL R71, R114, R71 ;  /* 0x0000004772477220 */ /* 0x000fdc0000400000 */
[----:B------:R-:W-:Y:S01]  /*35f0*/  HMMA.16816.F32.BF16 R20, R36, R50, R20 ;  /* 0x000000322414723c */ /* 0x000fe20000041814 */
[----:B------:R-:W0:Y:S07]  /*3600*/  LDSM.16.M88.4 R48, [R0+UR6+0x11a00] ;  /* 0x011a00060030783b */ /* 0x000e2e0008000200 */
[----:B-1----:R-:W-:Y:S01]  /*3610*/  HMMA.16816.F32.BF16 R24, R40, R52, R24 ;  /* 0x000000342818723c */ /* 0x002fe20000041818 */
[----:B------:R-:W-:Y:S01]  /*3620*/  FADD R121, R56, R121 ;  /* 0x0000007938797221 */ /* 0x000fe20000000000 */
[----:B------:R-:W-:-:S03]  /*3630*/  FADD R124, R122, R124 ;  /* 0x0000007c7a7c7221 */ /* 0x000fc60000000000 */
[----:B------:R-:W-:-:S03]  /*3640*/  FADD R121, R57, R121 ;  /* 0x0000007939797221 */ /* 0x000fc60000000000 */
[----:B------:R-:W-:Y:S01]  /*3650*/  HMMA.16816.F32.BF16 R68, R40, R44, R68 ;  /* 0x0000002c2844723c */ /* 0x000fe20000041844 */
[----:B------:R-:W-:Y:S01]  /*3660*/  FADD R44, R125, R124 ;  /* 0x0000007c7d2c7221 */ /* 0x000fe20000000000 */
[----:B------:R-:W-:-:S03]  /*3670*/  FADD R45, R58, R121 ;  /* 0x000000793a2d7221 */ /* 0x000fc60000000000 */
[----:B------:R-:W-:Y:S02]  /*3680*/  FADD R44, R59, R44 ;  /* 0x0000002c3b2c7221 */ /* 0x000fe40000000000 */
[----:B------:R-:W-:Y:S05]  /*3690*/  LDSM.16.M88.4 R56, [R0+UR6+0x11e00] ;  /* 0x011e00060038783b */ /* 0x000fea0008000200 */
[----:B------:R-:W-:Y:S01]  /*36a0*/  HMMA.16816.F32.BF16 R24, R36, R54, R24 ;  /* 0x000000362418723c */ /* 0x000fe20000041818 */
[----:B------:R-:W1:Y:S01]  /*36b0*/  LDSM.16.M88.4 R52, [R0+UR6+0x11c00] ;  /* 0x011c00060034783b */ /* 0x000e620008000200 */
[C---:B------:R-:W-:Y:S01]  /*36c0*/  FMUL R64, R115.reuse, R64 ;  /* 0x0000004073407220 */ /* 0x040fe20000400000 */
[----:B------:R-:W-:Y:S01]  /*36d0*/  FMUL R65, R115, R65 ;  /* 0x0000004173417220 */ /* 0x000fe20000400000 */
[C---:B------:R-:W-:Y:S01]  /*36e0*/  FMUL R66, R114.reuse, R66 ;  /* 0x0000004272427220 */ /* 0x040fe20000400000 */
[----:B------:R-:W-:Y:S01]  /*36f0*/  FMUL R67, R114, R67 ;  /* 0x0000004372437220 */ /* 0x000fe20000400000 */
[----:B------:R-:W-:-:S06]  /*3700*/  FADD R45, R109, R45 ;  /* 0x0000002d6d2d7221 */ /* 0x000fcc0000000000 */
[C---:B0-----:R-:W-:Y:S01]  /*3710*/  HMMA.16816.F32.BF16 R64, R40.reuse, R48, R64 ;  /* 0x000000302840723c */ /* 0x041fe20000041840 */
[----:B------:R-:W0:Y:S04]  /*3720*/  SHFL.BFLY PT, R49, R44, 0x2, 0x1f ;  /* 0x0c401f002c317f89 */ /* 0x000e2800000e0000 */
[----:B------:R-:W0:Y:S01]  /*3730*/  SHFL.BFLY PT, R48, R45, 0x2, 0x1f ;  /* 0x0c401f002d307f89 */ /* 0x000e2200000e0000 */
        /* <DEDUP_REMOVED lines=14> */
[C---:B------:R-:W-:Y:S01]  /*3820*/  FMUL R34, R114.reuse, R34 ;  /* 0x0000002272227220 */ /* 0x040fe20000400000 */
[----:B------:R-:W-:Y:S01]  /*3830*/  FMUL R35, R114, R35 ;  /* 0x0000002372237220 */ /* 0x000fe20000400000 */
[C---:B------:R-:W-:Y:S08]  /*3840*/  HMMA.16816.F32.BF16 R84, R40.reuse, R104, R84 ;  /* 0x000000682854723c */ /* 0x040ff00000041854 */
[C---:B------:R-:W-:Y:S08]  /*3850*/  HMMA.16816.F32.BF16 R80, R40.reuse, R100, R80 ;  /* 0x000000642850723c */ /* 0x040ff00000041850 */
[C---:B-1----:R-:W-:Y:S08]  /*3860*/  HMMA.16816.F32.BF16 R60, R40.reuse, R52, R60 ;  /* 0x00000034283c723c */ /* 0x042ff0000004183c */
[----:B------:R-:W-:Y:S01]  /*3870*/  HMMA.16816.F32.BF16 R32, R40, R56, R32 ;  /* 0x000000382820723c */ /* 0x000fe20000041820 */
[----:B0-----:R-:W-:Y:S01]  /*3880*/  FADD R41, R44, R49 ;  /* 0x000000312c297221 */ /* 0x001fe20000000000 */
[----:B------:R-:W-:-:S04]  /*3890*/  FADD R40, R45, R48 ;  /* 0x000000302d287221 */ /* 0x000fc80000000000 */
[----:B------:R-:W0:Y:S04]  /*38a0*/  SHFL.BFLY PT, R43, R41, 0x1, 0x1f ;  /* 0x0c201f00292b7f89 */ /* 0x000e2800000e0000 */
[----:B------:R-:W1:Y:S01]  /*38b0*/  SHFL.BFLY PT, R42, R40, 0x1, 0x1f ;  /* 0x0c201f00282a7f89 */ /* 0x000e6200000e0000 */
[C---:B------:R-:W-:Y:S08]  /*38c0*/  HMMA.16816.F32.BF16 R88, R36.reuse, R110, R88 ;  /* 0x0000006e2458723c */ /* 0x040ff00000041858 */
[C---:B------:R-:W-:Y:S08]  /*38d0*/  HMMA.16816.F32.BF16 R84, R36.reuse, R106, R84 ;  /* 0x0000006a2454723c */ /* 0x040ff00000041854 */
[C---:B------:R-:W-:Y:S08]  /*38e0*/  HMMA.16816.F32.BF16 R80, R36.reuse, R102, R80 ;  /* 0x000000662450723c */ /* 0x040ff00000041850 */
[C---:B------:R-:W-:Y:S08]  /*38f0*/  HMMA.16816.F32.BF16 R76, R36.reuse, R98, R76 ;  /* 0x00000062244c723c */ /* 0x040ff0000004184c */
[C---:B------:R-:W-:Y:S08]  /*3900*/  HMMA.16816.F32.BF16 R72, R36.reuse, R94, R72 ;  /* 0x0000005e2448723c */ /* 0x040ff00000041848 */
[C---:B------:R-:W-:Y:S08]  /*3910*/  HMMA.16816.F32.BF16 R68, R36.reuse, R46, R68 ;  /* 0x0000002e2444723c */ /* 0x040ff00000041844 */
[C---:B------:R-:W-:Y:S08]  /*3920*/  HMMA.16816.F32.BF16 R64, R36.reuse, R50, R64 ;  /* 0x000000322440723c */ /* 0x040ff00000041840 */
[C---:B------:R-:W-:Y:S08]  /*3930*/  HMMA.16816.F32.BF16 R60, R36.reuse, R54, R60 ;  /* 0x00000036243c723c */ /* 0x040ff0000004183c */
[----:B------:R-:W-:Y:S01]  /*3940*/  HMMA.16816.F32.BF16 R32, R36, R58, R32 ;  /* 0x0000003a2420723c */ /* 0x000fe20000041820 */
[----:B0-----:R-:W-:Y:S01]  /*3950*/  FADD R36, R41, R43 ;  /* 0x0000002b29247221 */ /* 0x001fe20000000000 */
[----:B-1----:R-:W-:-:S03]  /*3960*/  FADD R37, R40, R42 ;  /* 0x0000002a28257221 */ /* 0x002fc60000000000 */
[----:B--2---:R-:W-:Y:S01]  /*3970*/  FFMA R97, R115, R97, R36 ;  /* 0x0000006173617223 */ /* 0x004fe20000000024 */
[----:B---3--:R-:W-:-:S04]  /*3980*/  FFMA R96, R114, R96, R37 ;  /* 0x0000006072607223 */ /* 0x008fc80000000025 */
[----:B------:R0:W-:Y:S04]  /*3990*/  STL [R1+0x8], R97 ;  /* 0x0000086101007387 */ /* 0x0001e80000100800 */
[----:B------:R0:W-:Y:S01]  /*39a0*/  STL [R1], R96 ;  /* 0x0000006001007387 */ /* 0x0001e20000100800 */
[----:B------:R-:W-:-:S04]  /*39b0*/  UIADD3 UR4, UPT, UPT, UR4, 0x20, URZ ;  /* 0x0000002004047890 */ /* 0x000fc8000fffe0ff */
[----:B------:R-:W-:Y:S01]  /*39c0*/  UISETP.GE.AND UP0, UPT, UR4, UR5, UPT ;  /* 0x000000050400728c */ /* 0x000fe2000bf06270 */
[----:B----4-:R-:W-:Y:S01]  /*39d0*/  LEA R112, R93, R112, 0x5 ;  /* 0x000000705d707211 */ /* 0x010fe200078e28ff */
[----:B-----5:R-:W-:Y:S02]  /*39e0*/  IMAD R113, R92, 0x20, R113 ;  /* 0x000000205c717824 */ /* 0x020fe400078e0271 */
[----:B------:R-:W-:Y:S02]  /*39f0*/  IMAD.MOV.U32 R108, RZ, RZ, R3 ;  /* 0x000000ffff6c7224 */ /* 0x000fe400078e0003 */
[----:B------:R-:W-:-:S03]  /*3a00*/  IMAD.MOV.U32 R109, RZ, RZ, R2 ;  /* 0x000000ffff6d7224 */ /* 0x000fc600078e0002 */
[----:B0-----:R-:W-:Y:S05]  /*3a10*/  BRA.U !UP0, `(.L_x_1) ;  /* 0xffffffe908207547 */ /* 0x001fea000b83ffff */
.L_x_0:
[----:B------:R-:W2:Y:S01]  /*3a20*/  LDL.LU R40, [R1] ;  /* 0x0000000001287983 */ /* 0x000ea20000300800 */
[----:B------:R-:W0:Y:S01]  /*3a30*/  S2R R0, SR_TID.X ;  /* 0x0000000000007919 */ /* 0x000e220000002100 */
[----:B------:R-:W-:Y:S01]  /*3a40*/  IMAD.MOV.U32 R45, RZ, RZ, R31 ;  /* 0x000000ffff2d7224 */ /* 0x000fe200078e001f */
[----:B------:R-:W-:Y:S02]  /*3a50*/  MOV R53, R64 ;  /* 0x0000004000357202 */ /* 0x000fe40000000f00 */
[----:B------:R-:W-:Y:S01]  /*3a60*/  MOV R44, R30 ;  /* 0x0000001e002c7202 */ /* 0x000fe20000000f00 */
[----:B------:R-:W3:Y:S01]  /*3a70*/  LDL.LU R41, [R1+0x8] ;  /* 0x0000080001297983 */ /* 0x000ee20000300800 */
[----:B------:R-:W-:Y:S01]  /*3a80*/  MOV R38, R63 ;  /* 0x0000003f00267202 */ /* 0x000fe20000000f00 */
[----:B------:R-:W-:Y:S01]  /*3a90*/  IMAD.MOV.U32 R42, RZ, RZ, R71 ;  /* 0x000000ffff2a7224 */ /* 0x000fe200078e0047 */
[----:B------:R-:W-:Y:S01]  /*3aa0*/  MOV R71, R32 ;  /* 0x0000002000477202 */ /* 0x000fe20000000f00 */
[----:B------:R-:W-:Y:S01]  /*3ab0*/  IMAD.MOV.U32 R55, RZ, RZ, R65 ;  /* 0x000000ffff377224 */ /* 0x000fe200078e0041 */
[----:B------:R-:W1:Y:S01]  /*3ac0*/  S2R R94, SR_TID.X ;  /* 0x00000000005e7919 */ /* 0x000e620000002100 */
[----:B------:R-:W-:Y:S01]  /*3ad0*/  IMAD.MOV.U32 R48, RZ, RZ, R75 ;  /* 0x000000ffff307224 */ /* 0x000fe200078e004b */
[----:B------:R-:W4:Y:S01]  /*3ae0*/  LDCU.64 UR4, c[0x0][0x3e0] ;  /* 0x00007c00ff0477ac */ /* 0x000f220008000a00 */
[----:B------:R-:W-:Y:S01]  /*3af0*/  IMAD.MOV.U32 R75, RZ, RZ, R33 ;  /* 0x000000ffff4b7224 */ /* 0x000fe200078e0021 */
[----:B------:R-:W5:Y:S01]  /*3b00*/  S2R R92, SR_CTAID.X ;  /* 0x00000000005c7919 */ /* 0x000f620000002500 */
[----:B------:R-:W-:Y:S01]  /*3b10*/  IMAD.MOV.U32 R47, RZ, RZ, R61 ;  /* 0x000000ffff2f7224 */ /* 0x000fe200078e003d */
[----:B----4-:R-:W-:Y:S01]  /*3b20*/  UIMAD UR4, UR7, UR4, URZ ;  /* 0x00000004070472a4 */ /* 0x010fe2000f8e02ff */
[C---:B0-----:R-:W-:Y:S01]  /*3b30*/  LOP3.LUT R36, R0.reuse, 0x7, RZ, 0xc0, !PT ;  /* 0x0000000700247812 */ /* 0x041fe200078ec0ff */
[C---:B------:R-:W-:Y:S01]  /*3b40*/  IMAD.SHL.U32 R30, R0.reuse, 0x4, RZ ;  /* 0x00000004001e7824 */ /* 0x040fe200078e00ff */
[C---:B------:R-:W-:Y:S01]  /*3b50*/  LOP3.LUT R32, R0.reuse, 0x8, RZ, 0xc0, !PT ;  /* 0x0000000800207812 */ /* 0x040fe200078ec0ff */
[----:B------:R-:W-:Y:S01]  /*3b60*/  IMAD.SHL.U32 R33, R0, 0x8, RZ ;  /* 0x0000000800217824 */ /* 0x000fe200078e00ff */
[----:B------:R-:W-:-:S02]  /*3b70*/  LEA R31, R36, UR6, 0x4 ;  /* 0x00000006241f7c11 */ /* 0x000fc4000f8e20ff */
[----:B------:R-:W-:Y:S02]  /*3b80*/  LOP3.LUT R30, R30, 0x3c0, RZ, 0xc0, !PT ;  /* 0x000003c01e1e7812 */ /* 0x000fe400078ec0ff */
[----:B------:R-:W-:Y:S01]  /*3b90*/  LOP3.LUT R33, R33, 0xf80, RZ, 0xc0, !PT ;  /* 0x00000f8021217812 */ /* 0x000fe200078ec0ff */
[----:B------:R-:W-:Y:S01]  /*3ba0*/  IMAD R37, R36, -0x8, R31 ;  /* 0xfffffff824257824 */ /* 0x000fe200078e021f */
[----:B-1----:R-:W-:-:S03]  /*3bb0*/  LOP3.LUT R94, R94, 0xff, RZ, 0xc0, !PT ;  /* 0x000000ff5e5e7812 */ /* 0x002fc600078ec0ff */
[----:B------:R-:W-:Y:S01]  /*3bc0*/  IMAD.IADD R39, R30, 0x1, R37 ;  /* 0x000000011e277824 */ /* 0x000fe200078e0225 */
[----:B-----5:R-:W-:Y:S01]  /*3bd0*/  LEA R92, R92, R94, 0x8 ;  /* 0x0000005e5c5c7211 */ /* 0x020fe200078e40ff */
[----:B------:R-:W-:-:S03]  /*3be0*/  IMAD R30, R32, 0x200, R31 ;  /* 0x00000200201e7824 */ /* 0x000fc600078e021f */
[----:B------:R-:W-:Y:S01]  /*3bf0*/  LEA.HI R32, R32, R39, RZ, 0x1f ;  /* 0x0000002720207211 */ /* 0x000fe200078ff8ff */
[----:B------:R-:W-:Y:S01]  /*3c00*/  IMAD.IADD R33, R33, 0x1, R30 ;  /* 0x0000000121217824 */ /* 0x000fe200078e021e */
[----:B------:R-:W-:Y:S01]  /*3c10*/  BAR.SYNC.DEFER_BLOCKING 0x0 ;  /* 0x0000000000007b1d */ /* 0x000fe20000010000 */
[----:B--2---:R-:W-:-:S04]  /*3c20*/  IMAD.MOV.U32 R36, RZ, RZ, R40 ;  /* 0x000000ffff247224 */ /* 0x004fc800078e0028 */
[C---:B------:R-:W-:Y:S01]  /*3c30*/  FMUL R57, R36.reuse, 8388608 ;  /* 0x4b00000024397820 */ /* 0x040fe20000400000 */
[C---:B------:R-:W-:Y:S02]  /*3c40*/  FSETP.GEU.AND P2, PT, R36.reuse, 1.175494350822287508e-38, PT ;  /* 0x008000002400780b */ /* 0x040fe40003f4e000 */
[----:B------:R-:W-:Y:S01]  /*3c50*/  FSETP.GT.AND P0, PT, |R36|, 8.50705917302346158658e+37, PT ;  /* 0x7e8000002400780b */ /* 0x000fe20003f04200 */
[----:B---3--:R-:W-:Y:S01]  /*3c60*/  IMAD.MOV.U32 R64, RZ, RZ, R41 ;  /* 0x000000ffff407224 */ /* 0x008fe200078e0029 */
[----:B------:R-:W-:Y:S02]  /*3c70*/  FSEL R57, R57, R36, !P2 ;  /* 0x0000002439397208 */ /* 0x000fe40005000000 */
[----:B------:R-:W-:Y:S01]  /*3c80*/  FSEL R56, RZ, -23, P2 ;  /* 0xc1b80000ff387808 */ /* 0x000fe20001000000 */
[C---:B------:R-:W-:Y:S01]  /*3c90*/  FMUL R63, R64.reuse, 8388608 ;  /* 0x4b000000403f7820 */ /* 0x040fe20000400000 */
[----:B------:R-:W-:Y:S02]  /*3ca0*/  FSETP.GEU.AND P1, PT, R64, 1.175494350822287508e-38, PT ;  /* 0x008000004000780b */ /* 0x000fe40003f2e000 */
[----:B------:R-:W-:-:S02]  /*3cb0*/  FSETP.GEU.AND P2, PT, |R36|, 1.175494350822287508e-38, PT ;  /* 0x008000002400780b */ /* 0x000fc40003f4e200 */
[----:B------:R-:W-:Y:S02]  /*3cc0*/  FSEL R63, R63, R64, !P1 ;  /* 0x000000403f3f7208 */ /* 0x000fe40004800000 */
[----:B------:R-:W-:Y:S01]  /*3cd0*/  FSEL R54, RZ, -23, P1 ;  /* 0xc1b80000ff367808 */ /* 0x000fe20000800000 */
[----:B------:R-:W-:Y:S01]  /*3ce0*/  @P0 FMUL R36, R36, 0.25 ;  /* 0x3e80000024240820 */ /* 0x000fe20000400000 */
[C---:B------:R-:W-:Y:S01]  /*3cf0*/  FSETP.GT.AND P1, PT, |R64|.reuse, 8.50705917302346158658e+37, PT ;  /* 0x7e8000004000780b */ /* 0x040fe20003f24200 */
[----:B------:R-:W-:Y:S01]  /*3d00*/  @P0 FMUL R35, R35, 0.25 ;  /* 0x3e80000023230820 */ /* 0x000fe20000400000 */
[----:B------:R-:W-:Y:S01]  /*3d10*/  FSETP.GEU.AND P3, PT, |R64|, 1.175494350822287508e-38, PT ;  /* 0x008000004000780b */ /* 0x000fe20003f6e200 */
[----:B------:R-:W-:Y:S01]  /*3d20*/  @P0 FMUL R38, R38, 0.25 ;  /* 0x3e80000026260820 */ /* 0x000fe20000400000 */
[----:B------:R-:W-:Y:S01]  /*3d30*/  IADD3 R52, PT, PT, R57, -0x3f3504f3, RZ ;  /* 0xc0cafb0d39347810 */ /* 0x000fe20007ffe0ff */
[----:B------:R-:W-:Y:S01]  /*3d40*/  @P0 FMUL R67, R67, 0.25 ;  /* 0x3e80000043430820 */ /* 0x000fe20000400000 */
[----:B------:R-:W-:Y:S01]  /*3d50*/  @P0 FMUL R26, R26, 0.25 ;  /* 0x3e8000001a1a0820 */ /* 0x000fe20000400000 */
[----:B------:R-:W-:Y:S01]  /*3d60*/  @!P2 FMUL R36, R36, 16777216 ;  /* 0x4b8000002424a820 */ /* 0x000fe20000400000 */
[----:B------:R-:W-:Y:S01]  /*3d70*/  @P0 FMUL R70, R70, 0.25 ;  /* 0x3e80000046460820 */ /* 0x000fe20000400000 */
[----:B------:R-:W-:Y:S01]  /*3d80*/  @P0 FMUL R18, R18, 0.25 ;  /* 0x3e80000012120820 */ /* 0x000fe20000400000 */
[----:B------:R-:W-:Y:S01]  /*3d90*/  @!P2 FMUL R35, R35, 16777216 ;  /* 0x4b8000002323a820 */ /* 0x000fe20000400000 */
[----:B------:R-:W0:Y:S01]  /*3da0*/  MUFU.RCP R93, R36 ;  /* 0x00000024005d7308 */ /* 0x000e220000001000 */
[----:B------:R-:W-:-:S02]  /*3db0*/  VIADD R46, R63, 0xc0cafb0d ;  /* 0xc0cafb0d3f2e7836 */ /* 0x000fc40000000000 */
[----:B------:R-:W-:Y:S01]  /*3dc0*/  @P1 FMUL R64, R64, 0.25 ;  /* 0x3e80000040401820 */ /* 0x000fe20000400000 */
[----:B------:R-:W-:Y:S01]  /*3dd0*/  @P0 FMUL R66, R66, 0.25 ;  /* 0x3e80000042420820 */ /* 0x000fe20000400000 */
[----:B------:R-:W-:Y:S01]  /*3de0*/  @P0 FMUL R27, R27, 0.25 ;  /* 0x3e8000001b1b0820 */ /* 0x000fe20000400000 */
[----:B------:R-:W-:Y:S01]  /*3df0*/  @P0 FMUL R23, R23, 0.25 ;  /* 0x3e80000017170820 */ /* 0x000fe20000400000 */
[----:B------:R-:W-:Y:S01]  /*3e00*/  @!P3 FMUL R64, R64, 16777216 ;  /* 0x4b8000004040b820 */ /* 0x000fe20000400000 */
[----:B------:R-:W-:Y:S01]  /*3e10*/  @P0 FMUL R15, R15, 0.25 ;  /* 0x3e8000000f0f0820 */ /* 0x000fe20000400000 */
[----:B------:R-:W-:Y:S01]  /*3e20*/  @!P2 FMUL R38, R38, 16777216 ;  /* 0x4b8000002626a820 */ /* 0x000fe20000400000 */
[----:B------:R-:W-:Y:S01]  /*3e30*/  LOP3.LUT R52, R52, 0xff800000, RZ, 0xc0, !PT ;  /* 0xff80000034347812 */ /* 0x000fe200078ec0ff */
[----:B------:R-:W-:Y:S01]  /*3e40*/  @P0 FMUL R19, R19, 0.25 ;  /* 0x3e80000013130820 */ /* 0x000fe20000400000 */
[----:B------:R-:W-:Y:S01]  /*3e50*/  @P1 FMUL R9, R9, 0.25 ;  /* 0x3e80000009091820 */ /* 0x000fe20000400000 */
[----:B------:R-:W1:Y:S01]  /*3e60*/  MUFU.RCP R64, R64 ;  /* 0x0000004000407308 */ /* 0x000e620000001000 */
[----:B------:R-:W-:Y:S01]  /*3e70*/  @P1 FMUL R8, R8, 0.25 ;  /* 0x3e80000008081820 */ /* 0x000fe20000400000 */
[----:B------:R-:W-:Y:S01]  /*3e80*/  @P1 FMUL R5, R5, 0.25 ;  /* 0x3e80000005051820 */ /* 0x000fe20000400000 */
[----:B------:R-:W-:Y:S01]  /*3e90*/  @P1 FMUL R4, R4, 0.25 ;  /* 0x3e80000004041820 */ /* 0x000fe20000400000 */
[----:B------:R-:W-:Y:S01]  /*3ea0*/  @!P2 FMUL R67, R67, 16777216 ;  /* 0x4b8000004343a820 */ /* 0x000fe20000400000 */
[----:B------:R-:W-:Y:S01]  /*3eb0*/  @P0 FMUL R10, R10, 0.25 ;  /* 0x3e8000000a0a0820 */ /* 0x000fe20000400000 */
[----:B------:R-:W-:Y:S01]  /*3ec0*/  @P0 FMUL R6, R6, 0.25 ;  /* 0x3e80000006060820 */ /* 0x000fe20000400000 */
[----:B------:R-:W-:Y:S01]  /*3ed0*/  @!P2 FMUL R26, R26, 16777216 ;  /* 0x4b8000001a1aa820 */ /* 0x000fe20000400000 */
[----:B------:R-:W-:Y:S01]  /*3ee0*/  @P0 FMUL R62, R62, 0.25 ;  /* 0x3e8000003e3e0820 */ /* 0x000fe20000400000 */
[----:B------:R-:W-:Y:S01]  /*3ef0*/  @!P2 FMUL R70, R70, 16777216 ;  /* 0x4b8000004646a820 */ /* 0x000fe20000400000 */
[----:B------:R-:W-:Y:S01]  /*3f00*/  @!P2 FMUL R18, R18, 16777216 ;  /* 0x4b8000001212a820 */ /* 0x000fe20000400000 */
[----:B0-----:R-:W-:Y:S01]  /*3f10*/  FMUL R36, R93, R35 ;  /* 0x000000235d247220 */ /* 0x001fe20000400000 */
[----:B------:R-:W-:Y:S01]  /*3f20*/  @P0 FMUL R44, R44, 0.25 ;  /* 0x3e8000002c2c0820 */ /* 0x000fe20000400000 */
[----:B------:R-:W-:Y:S01]  /*3f30*/  @!P2 FMUL R66, R66, 16777216 ;  /* 0x4b8000004242a820 */ /* 0x000fe20000400000 */
[----:B------:R-:W-:Y:S01]  /*3f40*/  @!P2 FMUL R27, R27, 16777216 ;  /* 0x4b8000001b1ba820 */ /* 0x000fe20000400000 */
[----:B------:R-:W-:Y:S01]  /*3f50*/  @!P2 FMUL R23, R23, 16777216 ;  /* 0x4b8000001717a820 */ /* 0x000fe20000400000 */
[----:B------:R-:W-:Y:S01]  /*3f60*/  @!P2 FMUL R15, R15, 16777216 ;  /* 0x4b8000000f0fa820 */ /* 0x000fe20000400000 */
[----:B------:R-:W-:Y:S01]  /*3f70*/  FMUL R35, R93, R38 ;  /* 0x000000265d237220 */ /* 0x000fe20000400000 */
[----:B------:R-:W-:Y:S01]  /*3f80*/  LOP3.LUT R46, R46, 0xff800000, RZ, 0xc0, !PT ;  /* 0xff8000002e2e7812 */ /* 0x000fe200078ec0ff */
[----:B------:R-:W-:Y:S01]  /*3f90*/  @P0 FMUL R11, R11, 0.25 ;  /* 0x3e8000000b0b0820 */ /* 0x000fe20000400000 */
[----:B------:R-:W-:Y:S01]  /*3fa0*/  I2FP.F32.S32 R37, R52 ;  /* 0x0000003400257245 */ /* 0x000fe20000201400 */
[----:B------:R-:W-:Y:S01]  /*3fb0*/  @P0 FMUL R7, R7, 0.25 ;  /* 0x3e80000007070820 */ /* 0x000fe20000400000 */
[----:B------:R-:W-:Y:S01]  /*3fc0*/  @!P2 FMUL R19, R19, 16777216 ;  /* 0x4b8000001313a820 */ /* 0x000fe20000400000 */
[----:B------:R-:W-:Y:S01]  /*3fd0*/  @!P3 FMUL R9, R9, 16777216 ;  /* 0x4b8000000909b820 */ /* 0x000fe20000400000 */
[----:B------:R-:W-:Y:S01]  /*3fe0*/  @!P3 FMUL R8, R8, 16777216 ;  /* 0x4b8000000808b820 */ /* 0x000fe20000400000 */
[----:B------:R-:W-:Y:S01]  /*3ff0*/  @!P3 FMUL R5, R5, 16777216 ;  /* 0x4b8000000505b820 */ /* 0x000fe20000400000 */
[----:B------:R-:W-:Y:S01]  /*4000*/  @!P3 FMUL R4, R4, 16777216 ;  /* 0x4b8000000404b820 */ /* 0x000fe20000400000 */
[C---:B------:R-:W-:Y:S01]  /*4010*/  FMUL R38, R93.reuse, R67 ;  /* 0x000000435d267220 */ /* 0x040fe20000400000 */
[----:B------:R-:W-:Y:S01]  /*4020*/  @!P2 FMUL R10, R10, 16777216 ;  /* 0x4b8000000a0aa820 */ /* 0x000fe20000400000 */
[----:B------:R-:W-:Y:S01]  /*4030*/  @!P2 FMUL R6, R6, 16777216 ;  /* 0x4b8000000606a820 */ /* 0x000fe20000400000 */
[C---:B------:R-:W-:Y:S01]  /*4040*/  FMUL R67, R93.reuse, R26 ;  /* 0x0000001a5d437220 */ /* 0x040fe20000400000 */
[----:B------:R-:W-:Y:S01]  /*4050*/  @!P2 FMUL R62, R62, 16777216 ;  /* 0x4b8000003e3ea820 */ /* 0x000fe20000400000 */
[C---:B------:R-:W-:Y:S01]  /*4060*/  FMUL R41, R93.reuse, R70 ;  /* 0x000000465d297220 */ /* 0x040fe20000400000 */
[C---:B------:R-:W-:Y:S01]  /*4070*/  FMUL R26, R93.reuse, R18 ;  /* 0x000000125d1a7220 */ /* 0x040fe20000400000 */
[----:B------:R-:W-:Y:S01]  /*4080*/  @!P2 FMUL R44, R44, 16777216 ;  /* 0x4b8000002c2ca820 */ /* 0x000fe20000400000 */
[C---:B------:R-:W-:Y:S01]  /*4090*/  FMUL R40, R93.reuse, R66 ;  /* 0x000000425d287220 */ /* 0x040fe20000400000 */
[C---:B------:R-:W-:Y:S01]  /*40a0*/  FMUL R65, R93.reuse, R27 ;  /* 0x0000001b5d417220 */ /* 0x040fe20000400000 */
[C---:B------:R-:W-:Y:S01]  /*40b0*/  FMUL R70, R93.reuse, R23 ;  /* 0x000000175d467220 */ /* 0x040fe20000400000 */
[----:B------:R-:W-:Y:S01]  /*40c0*/  FMUL R18, R93, R15 ;  /* 0x0000000f5d127220 */ /* 0x000fe20000400000 */
[----:B------:R-:W-:Y:S01]  /*40d0*/  I2FP.F32.S32 R31, R46 ;  /* 0x0000002e001f7245 */ /* 0x000fe20000201400 */
[----:B------:R-:W-:Y:S01]  /*40e0*/  @!P2 FMUL R11, R11, 16777216 ;  /* 0x4b8000000b0ba820 */ /* 0x000fe20000400000 */
[----:B------:R-:W-:Y:S01]  /*40f0*/  @!P2 FMUL R7, R7, 16777216 ;  /* 0x4b8000000707a820 */ /* 0x000fe20000400000 */
[----:B------:R-:W-:Y:S01]  /*4100*/  FMUL R27, R93, R19 ;  /* 0x000000135d1b7220 */ /* 0x000fe20000400000 */
[C---:B-1----:R-:W-:Y:S01]  /*4110*/  FMUL R15, R64.reuse, R9 ;  /* 0x00000009400f7220 */ /* 0x042fe20000400000 */
[C---:B------:R-:W-:Y:S01]  /*4120*/  FMUL R8, R64.reuse, R8 ;  /* 0x0000000840087220 */ /* 0x040fe20000400000 */
[C---:B------:R-:W-:Y:S01]  /*4130*/  FMUL R23, R64.reuse, R4 ;  /* 0x0000000440177220 */ /* 0x040fe20000400000 */
[----:B------:R-:W-:Y:S01]  /*4140*/  FMUL R66, R64, R5 ;  /* 0x0000000540427220 */ /* 0x000fe20000400000 */
[----:B------:R-:W-:Y:S01]  /*4150*/  FFMA.FTZ R56, R37, 1.1920928955078125e-07, R56 ;  /* 0x3400000025387823 */ /* 0x000fe20000010038 */
[C---:B------:R-:W-:Y:S01]  /*4160*/  FMUL R10, R93.reuse, R10 ;  /* 0x0000000a5d0a7220 */ /* 0x040fe20000400000 */
[----:B------:R-:W-:Y:S01]  /*4170*/  FMUL R19, R93, R6 ;  /* 0x000000065d137220 */ /* 0x000fe20000400000 */
[----:B------:R-:W-:Y:S01]  /*4180*/  IADD3 R46, PT, PT, R63, -R46, RZ ;  /* 0x8000002e3f2e7210 */ /* 0x000fe20007ffe0ff */
[C---:B------:R-:W-:Y:S01]  /*4190*/  FMUL R37, R93.reuse, R62 ;  /* 0x0000003e5d257220 */ /* 0x040fe20000400000 */
[----:B------:R-:W-:Y:S01]  /*41a0*/  FMUL R62, R93, R44 ;  /* 0x0000002c5d3e7220 */ /* 0x000fe20000400000 */
[----:B------:R-:W-:-:S02]  /*41b0*/  IMAD.IADD R52, R57, 0x1, -R52 ;  /* 0x0000000139347824 */ /* 0x000fc400078e0a34 */
[C---:B------:R-:W-:Y:S01]  /*41c0*/  FMUL R11, R93.reuse, R11 ;  /* 0x0000000b5d0b7220 */ /* 0x040fe20000400000 */
[----:B------:R-:W-:Y:S01]  /*41d0*/  FMUL R44, R93, R7 ;  /* 0x000000075d2c7220 */ /* 0x000fe20000400000 */
[----:B------:R-:W-:Y:S01]  /*41e0*/  F2FP.BF16.F32.PACK_AB R4, R8, R23 ;  /* 0x000000170804723e */ /* 0x000fe200000010ff */
[----:B------:R-:W-:Y:S01]  /*41f0*/  FADD R8, R46, -1 ;  /* 0xbf8000002e087421 */ /* 0x000fe20000000000 */
[----:B------:R-:W-:Y:S01]  /*4200*/  F2FP.BF16.F32.PACK_AB R5, R15, R66 ;  /* 0x000000420f05723e */ /* 0x000fe200000010ff */
[----:B------:R-:W-:Y:S01]  /*4210*/  IMAD.MOV.U32 R15, RZ, RZ, 0x3dc6b27f ;  /* 0x3dc6b27fff0f7424 */ /* 0x000fe200078e00ff */
[----:B------:R-:W-:Y:S01]  /*4220*/  F2FP.BF16.F32.PACK_AB R6, R10, R19 ;  /* 0x000000130a06723e */ /* 0x000fe200000010ff */
[----:B------:R-:W-:Y:S01]  /*4230*/  FADD R10, R52, -1 ;  /* 0xbf800000340a7421 */ /* 0x000fe20000000000 */
[----:B------:R-:W-:Y:S01]  /*4240*/  F2FP.BF16.F32.PACK_AB R7, R11, R44 ;  /* 0x0000002c0b07723e */ /* 0x000fe200000010ff */
[-C--:B------:R-:W-:Y:S01]  /*4250*/  FFMA.FTZ R11, R8, R15.reuse, -0.16845393180847167969 ;  /* 0xbe2c7f30080b7423 */ /* 0x080fe2000001000f */
[----:B------:R-:W-:Y:S01]  /*4260*/  @P0 FMUL R34, R34, 0.25 ;  /* 0x3e80000022220820 */ /* 0x000fe20000400000 */
[----:B------:R-:W-:Y:S01]  /*4270*/  FFMA.FTZ R15, R10, R15, -0.16845393180847167969 ;  /* 0xbe2c7f300a0f7423 */ /* 0x000fe2000001000f */
[----:B------:R-:W-:Y:S01]  /*4280*/  @P0 FMUL R42, R42, 0.25 ;  /* 0x3e8000002a2a0820 */ /* 0x000fe20000400000 */
[----:B------:R-:W-:Y:S01]  /*4290*/  FFMA.FTZ R11, R8, R11, 0.1716887056827545166 ;  /* 0x3e2fcf2a080b7423 */ /* 0x000fe2000001000b */
[----:B------:R-:W-:Y:S01]  /*42a0*/  @P0 FMUL R48, R48, 0.25 ;  /* 0x3e80000030300820 */ /* 0x000fe20000400000 */
[----:B------:R-:W-:Y:S01]  /*42b0*/  FFMA.FTZ R15, R10, R15, 0.1716887056827545166 ;  /* 0x3e2fcf2a0a0f7423 */ /* 0x000fe2000001000f */
[----:B------:R-:W-:Y:S01]  /*42c0*/  @P0 FMUL R74, R74, 0.25 ;  /* 0x3e8000004a4a0820 */ /* 0x000fe20000400000 */
[----:B------:R-:W-:Y:S01]  /*42d0*/  FFMA.FTZ R11, R8, R11, -0.17900948226451873779 ;  /* 0xbe374e43080b7423 */ /* 0x000fe2000001000b */
[----:B------:R-:W-:Y:S01]  /*42e0*/  @P0 FMUL R79, R79, 0.25 ;  /* 0x3e8000004f4f0820 */ /* 0x000fe20000400000 */
[----:B------:R-:W-:Y:S01]  /*42f0*/  FFMA.FTZ R15, R10, R15, -0.17900948226451873779 ;  /* 0xbe374e430a0f7423 */ /* 0x000fe2000001000f */
[----:B------:R-:W-:Y:S01]  /*4300*/  @P0 FMUL R78, R78, 0.25 ;  /* 0x3e8000004e4e0820 */ /* 0x000fe20000400000 */
[----:B------:R-:W-:Y:S01]  /*4310*/  FFMA.FTZ R11, R8, R11, 0.20512372255325317383 ;  /* 0x3e520bf4080b7423 */ /* 0x000fe2000001000b */
[----:B------:R-:W-:Y:S01]  /*4320*/  @P0 FMUL R83, R83, 0.25 ;  /* 0x3e80000053530820 */ /* 0x000fe20000400000 */
[----:B------:R-:W-:Y:S01]  /*4330*/  FFMA.FTZ R15, R10, R15, 0.20512372255325317383 ;  /* 0x3e520bf40a0f7423 */ /* 0x000fe2000001000f */
[----:B------:R-:W-:Y:S01]  /*4340*/  @P0 FMUL R82, R82, 0.25 ;  /* 0x3e80000052520820 */ /* 0x000fe20000400000 */
[----:B------:R-:W-:Y:S01]  /*4350*/  FFMA.FTZ R11, R8, R11, -0.24046532809734344482 ;  /* 0xbe763c8b080b7423 */ /* 0x000fe2000001000b */
[----:B------:R-:W-:Y:S01]  /*4360*/  @P0 FMUL R87, R87, 0.25 ;  /* 0x3e80000057570820 */ /* 0x000fe20000400000 */
[----:B------:R-:W-:Y:S01]  /*4370*/  FFMA.FTZ R15, R10, R15, -0.24046532809734344482 ;  /* 0xbe763c8b0a0f7423 */ /* 0x000fe2000001000f */
[----:B------:R-:W-:Y:S01]  /*4380*/  @P0 FMUL R86, R86, 0.25 ;  /* 0x3e80000056560820 */ /* 0x000fe20000400000 */
[----:B------:R-:W-:Y:S01]  /*4390*/  FFMA.FTZ R11, R8, R11, 0.28857114911079406738 ;  /* 0x3e93bf99080b7423 */ /* 0x000fe2000001000b */
[----:B------:R-:W-:Y:S01]  /*43a0*/  @P0 FMUL R91, R91, 0.25 ;  /* 0x3e8000005b5b0820 */ /* 0x000fe20000400000 */
[----:B------:R-:W-:Y:S01]  /*43b0*/  FFMA.FTZ R15, R10, R15, 0.28857114911079406738 ;  /* 0x3e93bf990a0f7423 */ /* 0x000fe2000001000f */
[----:B------:R-:W-:Y:S01]  /*43c0*/  @P0 FMUL R90, R90, 0.25 ;  /* 0x3e8000005a5a0820 */ /* 0x000fe20000400000 */
[----:B------:R-:W-:Y:S01]  /*43d0*/  FFMA.FTZ R11, R8, R11, -0.36067417263984680176 ;  /* 0xbeb8aa49080b7423 */ /* 0x000fe2000001000b */
[----:B------:R-:W-:Y:S01]  /*43e0*/  @P0 FMUL R45, R45, 0.25 ;  /* 0x3e8000002d2d0820 */ /* 0x000fe20000400000 */
[----:B------:R-:W-:Y:S01]  /*43f0*/  FFMA.FTZ R15, R10, R15, -0.36067417263984680176 ;  /* 0xbeb8aa490a0f7423 */ /* 0x000fe2000001000f */
[----:B------:R-:W-:Y:S01]  /*4400*/  @P0 FMUL R22, R22, 0.25 ;  /* 0x3e80000016160820 */ /* 0x000fe20000400000 */
[----:B------:R-:W-:Y:S01]  /*4410*/  @P0 FMUL R14, R14, 0.25 ;  /* 0x3e8000000e0e0820 */ /* 0x000fe20000400000 */
[----:B------:R-:W-:Y:S01]  /*4420*/  FFMA.FTZ R11, R8, R11, 0.48089820146560668945 ;  /* 0x3ef6384a080b7423 */ /* 0x000fe2000001000b */
[----:B------:R-:W-:Y:S01]  /*4430*/  FFMA.FTZ R15, R10, R15, 0.48089820146560668945 ;  /* 0x3ef6384a0a0f7423 */ /* 0x000fe2000001000f */
[----:B------:R-:W-:Y:S01]  /*4440*/  @P1 FMUL R75, R75, 0.25 ;  /* 0x3e8000004b4b1820 */ /* 0x000fe20000400000 */
        /* <DEDUP_REMOVED lines=27> */
[----:B------:R-:W-:Y:S01]  /*4600*/  @!P2 FMUL R34, R34, 16777216 ;  /* 0x4b8000002222a820 */ /* 0x000fe20000400000 */
        /* <DEDUP_REMOVED lines=14> */
[----:B------:R-:W-:Y:S01]  /*46f0*/  ISETP.GE.U32.AND P1, PT, R63, 0x7f800000, PT ;  /* 0x7f8000003f00780c */ /* 0x000fe20003f26070 */
[----:B------:R-:W-:Y:S01]  /*4700*/  FFMA.FTZ R11, R8, R11, -0.72134751081466674805 ;  /* 0xbf38aa3b080b7423 */ /* 0x000fe2000001000b */
[----:B------:R-:W-:Y:S01]  /*4710*/  ISETP.GE.U32.AND P2, PT, R57, 0x7f800000, PT ;  /* 0x7f8000003900780c */ /* 0x000fe20003f46070 */
[----:B------:R-:W-:Y:S01]  /*4720*/  FFMA.FTZ R15, R10, R15, -0.72134751081466674805 ;  /* 0xbf38aa3b0a0f7423 */ /* 0x000fe2000001000f */
[----:B------:R-:W-:Y:S01]  /*4730*/  STSM.16.M88.4 [R33], R4 ;  /* 0x0000000421007844 */ /* 0x000fe20000000200 */
[----:B------:R-:W-:Y:S01]  /*4740*/  FMUL R11, R8, R11 ;  /* 0x0000000b080b7220 */ /* 0x000fe20000400000 */
[----:B------:R-:W-:Y:S01]  /*4750*/  FFMA.FTZ R54, R31, 1.1920928955078125e-07, R54 ;  /* 0x340000001f367823 */ /* 0x000fe20000010036 */
[----:B------:R-:W-:Y:S01]  /*4760*/  FMUL R15, R10, R15 ;  /* 0x0000000f0a0f7220 */ /* 0x000fe20000400000 */
[----:B------:R-:W-:Y:S01]  /*4770*/  @!P3 FMUL R28, R28, 16777216 ;  /* 0x4b8000001c1cb820 */ /* 0x000fe20000400000 */
[----:B------:R-:W-:Y:S01]  /*4780*/  FMUL R11, R8, R11 ;  /* 0x0000000b080b7220 */ /* 0x000fe20000400000 */
[----:B------:R-:W-:Y:S01]  /*4790*/  @!P3 FMUL R24, R24, 16777216 ;  /* 0x4b8000001818b820 */ /* 0x000fe20000400000 */
[----:B------:R-:W-:Y:S01]  /*47a0*/  FMUL R15, R10, R15 ;  /* 0x0000000f0a0f7220 */ /* 0x000fe20000400000 */
[----:B------:R-:W-:Y:S01]  /*47b0*/  @!P3 FMUL R16, R16, 16777216 ;  /* 0x4b8000001010b820 */ /* 0x000fe20000400000 */
[----:B------:R-:W-:Y:S01]  /*47c0*/  FFMA.FTZ R11, R8, 1.4426950216293334961, R11 ;  /* 0x3fb8aa3b080b7823 */ /* 0x000fe2000001000b */
[----:B------:R-:W-:-:S02]  /*47d0*/  @P1 IMAD.MOV.U32 R8, RZ, RZ, 0x7f800000 ;  /* 0x7f800000ff081424 */ /* 0x000fc400078e00ff */
[----:B------:R-:W-:Y:S01]  /*47e0*/  FFMA.FTZ R15, R10, 1.4426950216293334961, R15 ;  /* 0x3fb8aa3b0a0f7823 */ /* 0x000fe2000001000f */
[----:B------:R-:W-:Y:S02]  /*47f0*/  @P2 IMAD.MOV.U32 R10, RZ, RZ, 0x7f800000 ;  /* 0x7f800000ff0a2424 */ /* 0x000fe400078e00ff */
[----:B------:R-:W-:Y:S01]  /*4800*/  FADD R54, R54, R11 ;  /* 0x0000000b36367221 */ /* 0x000fe20000000000 */
[----:B------:R-:W-:Y:S01]  /*4810*/  @P1 FFMA.FTZ R54, R63, R8, +INF ;  /* 0x7f8000003f361423 */ /* 0x000fe20000010008 */
[----:B------:R-:W-:Y:S01]  /*4820*/  FADD R56, R56, R15 ;  /* 0x0000000f38387221 */ /* 0x000fe20000000000 */
[C---:B------:R-:W-:Y:S01]  /*4830*/  FSETP.NEU.AND P1, PT, R57.reuse, RZ, PT ;  /* 0x000000ff3900720b */ /* 0x040fe20003f2d000 */
[----:B------:R-:W-:Y:S01]  /*4840*/  @P2 FFMA.FTZ R56, R57, R10, +INF ;  /* 0x7f80000039382423 */ /* 0x000fe2000001000a */
[----:B------:R-:W-:Y:S01]  /*4850*/  LOP3.LUT R57, R0, 0x1ff, RZ, 0xc0, !PT ;  /* 0x000001ff00397812 */ /* 0x000fe200078ec0ff */
[----:B------:R-:W-:Y:S01]  /*4860*/  @!P3 FMUL R25, R25, 16777216 ;  /* 0x4b8000001919b820 */ /* 0x000fe20000400000 */
[----:B------:R-:W-:Y:S01]  /*4870*/  @!P3 FMUL R13, R13, 16777216 ;  /* 0x4b8000000d0db820 */ /* 0x000fe20000400000 */
[----:B------:R-:W-:Y:S01]  /*4880*/  @!P3 FMUL R17, R17, 16777216 ;  /* 0x4b8000001111b820 */ /* 0x000fe20000400000 */
[----:B------:R-:W-:Y:S01]  /*4890*/  LEA R57, R57, UR6, 0x4 ;  /* 0x0000000639397c11 */ /* 0x000fe2000f8e20ff */
[----:B------:R-:W-:Y:S01]  /*48a0*/  BAR.SYNC.DEFER_BLOCKING 0x0 ;  /* 0x0000000000007b1d */ /* 0x000fe20000010000 */
[----:B------:R-:W-:Y:S01]  /*48b0*/  @!P3 FMUL R12, R12, 16777216 ;  /* 0x4b8000000c0cb820 */ /* 0x000fe20000400000 */
[C---:B------:R-:W-:Y:S01]  /*48c0*/  FMUL R23, R64.reuse, R28 ;  /* 0x0000001c40177220 */ /* 0x040fe20000400000 */
[C---:B------:R-:W-:Y:S01]  /*48d0*/  FMUL R28, R64.reuse, R24 ;  /* 0x00000018401c7220 */ /* 0x040fe20000400000 */
[----:B------:R-:W-:Y:S01]  /*48e0*/  FMUL R9, R93, R14 ;  /* 0x0000000e5d097220 */ /* 0x000fe20000400000 */
[C---:B------:R-:W-:Y:S01]  /*48f0*/  FMUL R24, R64.reuse, R16 ;  /* 0x0000001040187220 */ /* 0x040fe20000400000 */
[C---:B------:R-:W-:Y:S01]  /*4900*/  FMUL R14, R64.reuse, R25 ;  /* 0x00000019400e7220 */ /* 0x040fe20000400000 */
[C---:B------:R-:W-:Y:S01]  /*4910*/  FMUL R16, R64.reuse, R13 ;  /* 0x0000000d40107220 */ /* 0x040fe20000400000 */
[C---:B------:R-:W-:Y:S01]  /*4920*/  FMUL R25, R64.reuse, R17 ;  /* 0x0000001140197220 */ /* 0x040fe20000400000 */
[----:B------:R-:W-:Y:S01]  /*4930*/  FMUL R13, R64, R12 ;  /* 0x0000000c400d7220 */ /* 0x000fe20000400000 */
[----:B------:R-:W-:Y:S01]  /*4940*/  F2FP.BF16.F32.PACK_AB R26, R26, R9 ;  /* 0x000000091a1a723e */ /* 0x000fe200000010ff */
[----:B------:R-:W-:Y:S01]  /*4950*/  @!P3 FMUL R29, R29, 16777216 ;  /* 0x4b8000001d1db820 */ /* 0x000fe20000400000 */
[----:B------:R-:W-:Y:S01]  /*4960*/  F2FP.BF16.F32.PACK_AB R27, R27, R18 ;  /* 0x000000121b1b723e */ /* 0x000fe200000010ff */
[----:B------:R-:W-:Y:S01]  /*4970*/  @!P3 FMUL R21, R21, 16777216 ;  /* 0x4b8000001515b820 */ /* 0x000fe20000400000 */
[----:B------:R-:W-:Y:S01]  /*4980*/  F2FP.BF16.F32.PACK_AB R24, R24, R13 ;  /* 0x0000000d1818723e */ /* 0x000fe200000010ff */
[----:B------:R-:W-:Y:S01]  /*4990*/  @!P3 FMUL R20, R20, 16777216 ;  /* 0x4b8000001414b820 */ /* 0x000fe20000400000 */
[----:B------:R-:W-:Y:S01]  /*49a0*/  F2FP.BF16.F32.PACK_AB R25, R25, R16 ;  /* 0x000000101919723e */ /* 0x000fe200000010ff */
[C---:B------:R-:W-:Y:S01]  /*49b0*/  FMUL R30, R93.reuse, R74 ;  /* 0x0000004a5d1e7220 */ /* 0x040fe20000400000 */
[C---:B------:R-:W-:Y:S01]  /*49c0*/  FMUL R74, R64.reuse, R29 ;  /* 0x0000001d404a7220 */ /* 0x040fe20000400000 */
[C---:B------:R-:W-:Y:S01]  /*49d0*/  FMUL R21, R64.reuse, R21 ;  /* 0x0000001540157220 */ /* 0x040fe20000400000 */
[----:B------:R-:W-:Y:S01]  /*49e0*/  FMUL R22, R93, R22 ;  /* 0x000000165d167220 */ /* 0x000fe20000400000 */
[----:B------:R-:W-:Y:S01]  /*49f0*/  FMUL R29, R64, R20 ;  /* 0x00000014401d7220 */ /* 0x000fe20000400000 */
[----:B------:R-:W-:Y:S01]  /*4a00*/  F2FP.BF16.F32.PACK_AB R15, R65, R70 ;  /* 0x00000046410f723e */ /* 0x000fe200000010ff */
[----:B------:R-:W-:Y:S01]  /*4a10*/  @!P3 FMUL R88, R88, 16777216 ;  /* 0x4b8000005858b820 */ /* 0x000fe20000400000 */
[----:B------:R-:W0:Y:S01]  /*4a20*/  LDS.128 R4, [R57] ;  /* 0x0000000039047984 */ /* 0x000e220000000c00 */
[----:B------:R-:W-:Y:S01]  /*4a30*/  F2FP.BF16.F32.PACK_AB R13, R14, R21 ;  /* 0x000000150e0d723e */ /* 0x000fe200000010ff */
[----:B------:R-:W-:Y:S01]  /*4a40*/  @!P3 FMUL R89, R89, 16777216 ;  /* 0x4b8000005959b820 */ /* 0x000fe20000400000 */
[----:B------:R-:W-:Y:S01]  /*4a50*/  F2FP.BF16.F32.PACK_AB R12, R28, R29 ;  /* 0x0000001d1c0c723e */ /* 0x000fe200000010ff */
[----:B------:R-:W-:Y:S01]  /*4a60*/  BAR.SYNC.DEFER_BLOCKING 0x0 ;  /* 0x0000000000007b1d */ /* 0x000fe20000010000 */
        /* <DEDUP_REMOVED lines=13> */
[----:B------:R-:W-:Y:S01]  /*4b40*/  @!P3 FMUL R84, R84, 16777216 ;  /* 0x4b8000005454b820 */ /* 0x000fe20000400000 */
[----:B------:R-:W-:Y:S01]  /*4b50*/  @!P3 FMUL R81, R81, 16777216 ;  /* 0x4b8000005151b820 */ /* 0x000fe20000400000 */
[----:B------:R-:W-:Y:S01]  /*4b60*/  @!P3 FMUL R85, R85, 16777216 ;  /* 0x4b8000005555b820 */ /* 0x000fe20000400000 */
[C---:B------:R-:W-:Y:S01]  /*4b70*/  FMUL R46, R64.reuse, R60 ;  /* 0x0000003c402e7220 */ /* 0x040fe20000400000 */
[C---:B------:R-:W-:Y:S01]  /*4b80*/  FMUL R31, R93.reuse, R48 ;  /* 0x000000305d1f7220 */ /* 0x040fe20000400000 */
[C---:B------:R-:W-:Y:S01]  /*4b90*/  FMUL R60, R64.reuse, R68 ;  /* 0x00000044403c7220 */ /* 0x040fe20000400000 */
[C---:B------:R-:W-:Y:S01]  /*4ba0*/  FMUL R80, R64.reuse, R80 ;  /* 0x0000005040507220 */ /* 0x040fe20000400000 */
[C---:B------:R-:W-:Y:S01]  /*4bb0*/  FMUL R19, R64.reuse, R84 ;  /* 0x0000005440137220 */ /* 0x040fe20000400000 */
[C---:B------:R-:W-:Y:S01]  /*4bc0*/  FMUL R48, R93.reuse, R83 ;  /* 0x000000535d307220 */ /* 0x040fe20000400000 */
[C---:B------:R-:W-:Y:S01]  /*4bd0*/  FMUL R50, R93.reuse, R82 ;  /* 0x000000525d327220 */ /* 0x040fe20000400000 */
[----:B------:R-:W-:Y:S01]  /*4be0*/  STSM.16.M88.4 [R33], R24 ;  /* 0x0000001821007844 */ /* 0x000fe20000000200 */
[C---:B------:R-:W-:Y:S01]  /*4bf0*/  FMUL R49, R93.reuse, R87 ;  /* 0x000000575d317220 */ /* 0x040fe20000400000 */
[----:B------:R-:W-:Y:S01]  /*4c00*/  FMUL R51, R93, R86 ;  /* 0x000000565d337220 */ /* 0x000fe20000400000 */
[C---:B------:R-:W-:Y:S01]  /*4c10*/  FMUL R81, R64.reuse, R81 ;  /* 0x0000005140517220 */ /* 0x040fe20000400000 */
[----:B------:R-:W-:Y:S01]  /*4c20*/  BAR.SYNC.DEFER_BLOCKING 0x0 ;  /* 0x0000000000007b1d */ /* 0x000fe20000010000 */
        /* <DEDUP_REMOVED lines=15> */
[----:B------:R-:W-:Y:S01]  /*4d20*/  FMUL R43, R93, R78 ;  /* 0x0000004e5d2b7220 */ /* 0x000fe20000400000 */
[C---:B------:R-:W-:Y:S01]  /*4d30*/  FMUL R73, R64.reuse, R73 ;  /* 0x0000004940497220 */ /* 0x040fe20000400000 */
[C---:B------:R-:W-:Y:S01]  /*4d40*/  FMUL R72, R64.reuse, R72 ;  /* 0x0000004840487220 */ /* 0x040fe20000400000 */
[C---:B------:R-:W-:Y:S01]  /*4d50*/  FMUL R66, R64.reuse, R77 ;  /* 0x0000004d40427220 */ /* 0x040fe20000400000 */
[----:B------:R-:W-:Y:S01]  /*4d60*/  FMUL R69, R64, R76 ;  /* 0x0000004c40457220 */ /* 0x000fe20000400000 */
[----:B------:R-:W-:Y:S01]  /*4d70*/  F2FP.BF16.F32.PACK_AB R30, R30, R43 ;  /* 0x0000002b1e1e723e */ /* 0x000fe200000010ff */
[----:B------:R-:W1:Y:S01]  /*4d80*/  LDC.64 R58, c[0x0][0x398] ;  /* 0x0000e600ff3a7b82 */ /* 0x000e620000000a00 */
[----:B------:R-:W-:Y:S01]  /*4d90*/  F2FP.BF16.F32.PACK_AB R31, R31, R42 ;  /* 0x0000002a1f1f723e */ /* 0x000fe200000010ff */
[----:B------:R-:W2:Y:S01]  /*4da0*/  LDS.128 R8, [R57] ;  /* 0x0000000039087984 */ /* 0x000ea20000000c00 */
[----:B------:R-:W-:Y:S01]  /*4db0*/  F2FP.BF16.F32.PACK_AB R28, R72, R69 ;  /* 0x00000045481c723e */ /* 0x000fe200000010ff */
[----:B------:R-:W-:Y:S01]  /*4dc0*/  IMAD R49, R92, UR5, RZ ;  /* 0x000000055c317c24 */ /* 0x000fe2000f8e02ff */
[----:B------:R-:W-:-:S03]  /*4dd0*/  F2FP.BF16.F32.PACK_AB R29, R73, R66 ;  /* 0x00000042491d723e */ /* 0x000fc600000010ff */
[----:B------:R-:W-:Y:S01]  /*4de0*/  BAR.SYNC.DEFER_BLOCKING 0x0 ;  /* 0x0000000000007b1d */ /* 0x000fe20000010000 */
[----:B------:R-:W-:Y:S01]  /*4df0*/  @!P3 FMUL R53, R53, 16777216 ;  /* 0x4b8000003535b820 */ /* 0x000fe20000400000 */
[----:B------:R-:W-:Y:S01]  /*4e00*/  USHF.L.U32 UR5, UR4, 0x1, URZ ;  /* 0x0000000104057899 */ /* 0x000fe200080006ff */
[----:B------:R-:W-:Y:S01]  /*4e10*/  @!P3 FMUL R75, R75, 16777216 ;  /* 0x4b8000004b4bb820 */ /* 0x000fe20000400000 */
[----:B------:R-:W-:Y:S01]  /*4e20*/  @!P3 FMUL R71, R71, 16777216 ;  /* 0x4b8000004747b820 */ /* 0x000fe20000400000 */
[C---:B------:R-:W-:Y:S01]  /*4e30*/  FMUL R53, R64.reuse, R53 ;  /* 0x0000003540357220 */ /* 0x040fe20000400000 */
[----:B------:R-:W-:Y:S02]  /*4e40*/  @!P3 FMUL R47, R47, 16777216 ;  /* 0x4b8000002f2fb820 */ /* 0x000fe40000400000 */
[----:B------:R-:W3:Y:S01]  /*4e50*/  LDC R48, c[0x0][0x3e8] ;  /* 0x0000fa00ff307b82 */ /* 0x000ee20000000800 */
[----:B------:R-:W-:Y:S01]  /*4e60*/  FMUL R34, R93, R34 ;  /* 0x000000225d227220 */ /* 0x000fe20000400000 */
[C---:B------:R-:W-:Y:S01]  /*4e70*/  FMUL R44, R64.reuse, R75 ;  /* 0x0000004b402c7220 */ /* 0x040fe20000400000 */
[C---:B------:R-:W-:Y:S01]  /*4e80*/  FMUL R45, R64.reuse, R71 ;  /* 0x00000047402d7220 */ /* 0x040fe20000400000 */
[----:B------:R-:W-:Y:S01]  /*4e90*/  FMUL R47, R64, R47 ;  /* 0x0000002f402f7220 */ /* 0x000fe20000400000 */
[----:B------:R-:W-:-:S02]  /*4ea0*/  FSETP.NEU.AND P0, PT, R63, RZ, PT ;  /* 0x000000ff3f00720b */ /* 0x000fc40003f0d000 */
[----:B------:R-:W-:Y:S02]  /*4eb0*/  F2FP.BF16.F32.PACK_AB R62, R34, R37 ;  /* 0x00000025223e723e */ /* 0x000fe400000010ff */
[----:B------:R-:W-:Y:S02]  /*4ec0*/  F2FP.BF16.F32.PACK_AB R61, R44, R47 ;  /* 0x0000002f2c3d723e */ /* 0x000fe400000010ff */
[----:B------:R-:W-:Y:S02]  /*4ed0*/  F2FP.BF16.F32.PACK_AB R63, R36, R35 ;  /* 0x00000023243f723e */ /* 0x000fe400000010ff */
[----:B0-----:R-:W-:Y:S02]  /*4ee0*/  PRMT R50, R7, 0x7632, R50 ;  /* 0x0000763207327816 */ /* 0x001fe40000000032 */
[----:B------:R-:W-:Y:S01]  /*4ef0*/  FSEL R54, R54, -INF , P0 ;  /* 0xff80000036367808 */ /* 0x000fe20000000000 */
[----:B------:R-:W-:Y:S01]  /*4f00*/  STSM.16.M88.4 [R33], R12 ;  /* 0x0000000c21007844 */ /* 0x000fe20000000200 */
[----:B------:R-:W-:Y:S01]  /*4f10*/  BAR.SYNC.DEFER_BLOCKING 0x0 ;  /* 0x0000000000007b1d */ /* 0x000fe20000010000 */
[----:B------:R-:W-:-:S05]  /*4f20*/  LOP3.LUT P0, RZ, R0, 0x100, RZ, 0xc0, !PT ;  /* 0x0000010000ff7812 */ /* 0x000fca000780c0ff */
[----:B------:R-:W0:Y:S02]  /*4f30*/  LDS.128 R12, [R57] ;  /* 0x00000000390c7984 */ /* 0x000e240000000c00 */
[----:B------:R-:W-:Y:S06]  /*4f40*/  BAR.SYNC.DEFER_BLOCKING 0x0 ;  /* 0x0000000000007b1d */ /* 0x000fec0000010000 */
[----:B------:R4:W-:Y:S02]  /*4f50*/  STSM.16.M88.4 [R33], R20 ;  /* 0x0000001421007844 */ /* 0x0009e40000000200 */
[----:B------:R-:W-:Y:S01]  /*4f60*/  BAR.SYNC.DEFER_BLOCKING 0x0 ;  /* 0x0000000000007b1d */ /* 0x000fe20000010000 */
[----:B----4-:R-:W-:Y:S01]  /*4f70*/  IMAD.SHL.U32 R21, R49, 0x2, RZ ;  /* 0x0000000231157824 */ /* 0x010fe200078e00ff */
[----:B------:R-:W-:-:S02]  /*4f80*/  F2FP.BF16.F32.PACK_AB R20, R53, R60 ;  /* 0x0000003c3514723e */ /* 0x000fc400000010ff */
[----:B------:R-:W-:Y:S02]  /*4f90*/  F2FP.BF16.F32.PACK_AB R22, R40, R41 ;  /* 0x000000292816723e */ /* 0x000fe400000010ff */
[----:B-1----:R-:W-:Y:S01]  /*4fa0*/  IADD3 R42, P2, P3, R21, UR5, R58 ;  /* 0x00000005152a7c10 */ /* 0x002fe2000fb5e03a */
[----:B------:R-:W-:Y:S01]  /*4fb0*/  UIMAD.WIDE UR4, UR4, 0x2, URZ ;  /* 0x00000002040478a5 */ /* 0x000fe2000f8e02ff */
[----:B------:R-:W-:Y:S02]  /*4fc0*/  F2FP.BF16.F32.PACK_AB R21, R52, R55 ;  /* 0x000000373415723e */ /* 0x000fe400000010ff */
[----:B------:R-:W-:Y:S01]  /*4fd0*/  F2FP.BF16.F32.PACK_AB R23, R38, R39 ;  /* 0x000000272617723e */ /* 0x000fe200000010ff */
[----:B------:R-:W-:Y:S01]  /*4fe0*/  IMAD.HI R38, R49, 0x2, RZ ;  /* 0x0000000231267827 */ /* 0x000fe200078e02ff */
[----:B------:R-:W-:Y:S01]  /*4ff0*/  SHF.R.U32.HI R40, RZ, 0x8, R0 ;  /* 0x00000008ff287819 */ /* 0x000fe20000011600 */
[----:B------:R-:W1:Y:S01]  /*5000*/  LDS.128 R24, [R57] ;  /* 0x0000000039187984 */ /* 0x000e620000000c00 */
[----:B------:R-:W-:-:S02]  /*5010*/  F2FP.BF16.F32.PACK_AB R60, R45, R46 ;  /* 0x0000002e2d3c723e */ /* 0x000fc400000010ff */
[----:B------:R-:W-:Y:S01]  /*5020*/  SGXT.U32 R39, R40, 0x1 ;  /* 0x000000012827781a */ /* 0x000fe20000000000 */
[----:B------:R-:W-:Y:S01]  /*5030*/  BAR.SYNC.DEFER_BLOCKING 0x0 ;  /* 0x0000000000007b1d */ /* 0x000fe20000010000 */
[----:B------:R-:W-:Y:S02]  /*5040*/  IADD3.X R38, PT, PT, R38, UR5, R59, P2, P3 ;  /* 0x0000000526267c10 */ /* 0x000fe400097e643b */
[----:B------:R-:W-:Y:S01]  /*5050*/  PRMT R49, R6, 0x7632, R49 ;  /* 0x0000763206317816 */ /* 0x000fe20000000031 */
[----:B---3--:R-:W-:Y:S02]  /*5060*/  IMAD R39, R39, R48, RZ ;  /* 0x0000003027277224 */ /* 0x008fe400078e02ff */
[----:B------:R-:W3:Y:S02]  /*5070*/  LDCU UR4, c[0x0][0x3ec] ;  /* 0x00007d80ff0477ac */ /* 0x000ee40008000800 */
[----:B------:R-:W-:Y:S01]  /*5080*/  IMAD R43, R48, 0x2, R39 ;  /* 0x00000002302b7824 */ /* 0x000fe200078e0227 */
[----:B------:R-:W-:-:S03]  /*5090*/  LEA R40, P2, R39, R42, 0x1 ;  /* 0x0000002a27287211 */ /* 0x000fc600078408ff */
[C---:B------:R-:W-:Y:S01]  /*50a0*/  IMAD R37, R48.reuse, 0x2, R43 ;  /* 0x0000000230257824 */ /* 0x040fe200078e022b */
[----:B------:R-:W-:Y:S02]  /*50b0*/  LEA.HI.X.SX32 R41, R39, R38, 0x1, P2 ;  /* 0x0000002627297211 */ /* 0x000fe400010f0eff */
[-C--:B------:R-:W-:Y:S02]  /*50c0*/  LEA R34, P2, R43, R42.reuse, 0x1 ;  /* 0x0000002a2b227211 */ /* 0x080fe400078408ff */
[C---:B------:R-:W-:Y:S02]  /*50d0*/  LEA R39, R48.reuse, R37, 0x1 ;  /* 0x0000002530277211 */ /* 0x040fe400078e08ff */
[----:B------:R-:W-:Y:S02]  /*50e0*/  LEA R36, P3, R37, R42, 0x1 ;  /* 0x0000002a25247211 */ /* 0x000fe400078608ff */
[----:B------:R-:W-:Y:S01]  /*50f0*/  LEA.HI.X.SX32 R35, R43, R38, 0x1, P2 ;  /* 0x000000262b237211 */ /* 0x000fe200010f0eff */
[----:B------:R-:W-:Y:S01]  /*5100*/  IMAD R43, R48, 0x2, R39 ;  /* 0x00000002302b7824 */ /* 0x000fe200078e0227 */
[----:B------:R-:W-:Y:S01]  /*5110*/  LEA R44, P2, R39, R42, 0x1 ;  /* 0x0000002a272c7211 */ /* 0x000fe200078408ff */
[----:B------:R-:W-:Y:S01]  /*5120*/  STSM.16.M88.4 [R33], R16 ;  /* 0x0000001021007844 */ /* 0x000fe20000000200 */
[-C--:B------:R-:W-:Y:S01]  /*5130*/  LEA.HI.X.SX32 R37, R37, R38.reuse, 0x1, P3 ;  /* 0x0000002625257211 */ /* 0x080fe200018f0eff */
[----:B---3--:R-:W-:Y:S01]  /*5140*/  UIMAD UR4, UR7, UR4, URZ ;  /* 0x00000004070472a4 */ /* 0x008fe2000f8e02ff */
[----:B------:R-:W-:Y:S01]  /*5150*/  LEA.HI.X.SX32 R45, R39, R38, 0x1, P2 ;  /* 0x00000026272d7211 */ /* 0x000fe200010f0eff */
[----:B------:R-:W-:Y:S01]  /*5160*/  BAR.SYNC.DEFER_BLOCKING 0x0 ;  /* 0x0000000000007b1d */ /* 0x000fe20000010000 */
[----:B------:R-:W-:Y:S01]  /*5170*/  LEA R46, P2, R43, R42, 0x1 ;  /* 0x0000002a2b2e7211 */ /* 0x000fe200078408ff */
[----:B------:R-:W-:-:S02]  /*5180*/  USHF.L.U32 UR7, UR4, 0x2, URZ ;  /* 0x0000000204077899 */ /* 0x000fc400080006ff */
[----:B------:R-:W-:Y:S01]  /*5190*/  UIMAD.WIDE UR4, UR4, 0x4, URZ ;  /* 0x00000004040478a5 */ /* 0x000fe2000f8e02ff */
[----:B------:R-:W-:Y:S01]  /*51a0*/  LEA.HI.X.SX32 R47, R43, R38, 0x1, P2 ;  /* 0x000000262b2f7211 */ /* 0x000fe200010f0eff */
[----:B------:R-:W3:Y:S02]  /*51b0*/  LDS.128 R16, [R57] ;  /* 0x0000000039107984 */ /* 0x000ee40000000c00 */
[----:B------:R-:W-:Y:S06]  /*51c0*/  BAR.SYNC.DEFER_BLOCKING 0x0 ;  /* 0x0000000000007b1d */ /* 0x000fec0000010000 */
[----:B------:R-:W-:Y:S02]  /*51d0*/  STSM.16.M88.4 [R33], R28 ;  /* 0x0000001c21007844 */ /* 0x000fe40000000200 */
[----:B------:R-:W-:Y:S06]  /*51e0*/  BAR.SYNC.DEFER_BLOCKING 0x0 ;  /* 0x0000000000007b1d */ /* 0x000fec0000010000 */
[----:B------:R-:W4:Y:S02]  /*51f0*/  LDS.128 R28, [R57] ;  /* 0x00000000391c7984 */ /* 0x000f240000000c00 */
[----:B------:R-:W-:Y:S06]  /*5200*/  BAR.SYNC.DEFER_BLOCKING 0x0 ;  /* 0x0000000000007b1d */ /* 0x000fec0000010000 */
[----:B------:R-:W-:Y:S02]  /*5210*/  STSM.16.M88.4 [R33], R20 ;  /* 0x0000001421007844 */ /* 0x000fe40000000200 */
[----:B------:R-:W-:Y:S06]  /*5220*/  BAR.SYNC.DEFER_BLOCKING 0x0 ;  /* 0x0000000000007b1d */ /* 0x000fec0000010000 */
[----:B------:R-:W-:Y:S02]  /*5230*/  LDS.128 R20, [R57] ;  /* 0x0000000039147984 */ /* 0x000fe40000000c00 */
[----:B------:R-:W-:Y:S06]  /*5240*/  BAR.SYNC.DEFER_BLOCKING 0x0 ;  /* 0x0000000000007b1d */ /* 0x000fec0000010000 */
[----:B------:R5:W-:Y:S02]  /*5250*/  STSM.16.M88.4 [R33], R60 ;  /* 0x0000003c21007844 */ /* 0x000be40000000200 */
[----:B------:R-:W-:Y:S01]  /*5260*/  BAR.SYNC.DEFER_BLOCKING 0x0 ;  /* 0x0000000000007b1d */ /* 0x000fe20000010000 */
[----:B-----5:R-:W-:-:S05]  /*5270*/  IMAD R33, R48, 0x2, R43 ;  /* 0x0000000230217824 */ /* 0x020fca00078e022b */
[----:B------:R5:W-:Y:S04]  /*5280*/  STG.E.U16 desc[UR8][R40.64], R4 ;  /* 0x0000000428007986 */ /* 0x000be8000c101508 */
[----:B------:R0:W-:Y:S04]  /*5290*/  STG.E.U16 desc[UR8][R34.64], R5 ;  /* 0x0000000522007986 */ /* 0x0001e8000c101508 */
[----:B------:R1:W-:Y:S01]  /*52a0*/  STG.E.U16 desc[UR8][R36.64], R6 ;  /* 0x0000000624007986 */ /* 0x0003e2000c101508 */
[----:B-----5:R-:W-:-:S03]  /*52b0*/  PRMT R41, R5, 0x7632, R41 ;  /* 0x0000763205297816 */ /* 0x020fc60000000029 */
[----:B------:R-:W-:Y:S01]  /*52c0*/  STG.E.U16 desc[UR8][R44.64], R7 ;  /* 0x000000072c007986 */ /* 0x000fe2000c101508 */
[----:B0-----:R-:W-:Y:S01]  /*52d0*/  IMAD R35, R48, 0x2, R33 ;  /* 0x0000000230237824 */ /* 0x001fe200078e0221 */
[----:B-1----:R-:W-:Y:S02]  /*52e0*/  PRMT R37, R4, 0x7632, R37 ;  /* 0x0000763204257816 */ /* 0x002fe40000000025 */
[----:B------:R-:W-:-:S03]  /*52f0*/  LEA R4, P2, R33, R42, 0x1 ;  /* 0x0000002a21047211 */ /* 0x000fc600078408ff */
[----:B------:R0:W-:Y:S01]  /*5300*/  STG.E.U16 desc[UR8][R46.64], R37 ;  /* 0x000000252e007986 */ /* 0x0001e2000c101508 */
[----:B------:R-:W-:Y:S02]  /*5310*/  LEA.HI.X.SX32 R5, R33, R38, 0x1, P2 ;  /* 0x0000002621057211 */ /* 0x000fe400010f0eff */
[C---:B------:R-:W-:Y:S02]  /*5320*/  LEA R33, R48.reuse, R35, 0x1 ;  /* 0x0000002330217211 */ /* 0x040fe400078e08ff */
[C---:B------:R-:W-:Y:S01]  /*5330*/  LEA R34, P2, R35.reuse, R42, 0x1 ;  /* 0x0000002a23227211 */ /* 0x040fe200078408ff */
[----:B------:R1:W-:Y:S02]  /*5340*/  STG.E.U16 desc[UR8][R4.64], R41 ;  /* 0x0000002904007986 */ /* 0x0003e4000c101508 */
[C---:B------:R-:W-:Y:S01]  /*5350*/  IMAD R39, R48.reuse, 0x2, R33 ;  /* 0x0000000230277824 */ /* 0x040fe200078e0221 */
[----:B------:R-:W-:Y:S02]  /*5360*/  LEA.HI.X.SX32 R35, R35, R38, 0x1, P2 ;  /* 0x0000002623237211 */ /* 0x000fe400010f0eff */
[-C--:B------:R-:W-:Y:S01]  /*5370*/  LEA R36, P2, R33, R42.reuse, 0x1 ;  /* 0x0000002a21247211 */ /* 0x080fe200078408ff */
[C---:B------:R-:W-:Y:S01]  /*5380*/  IMAD R43, R48.reuse, 0x2, R39 ;  /* 0x00000002302b7824 */ /* 0x040fe200078e0227 */
[----:B------:R-:W-:Y:S01]  /*5390*/  LEA R40, P3, R39, R42, 0x1 ;  /* 0x0000002a27287211 */ /* 0x000fe200078608ff */
[----:B------:R5:W-:Y:S01]  /*53a0*/  STG.E.U16 desc[UR8][R34.64], R49 ;  /* 0x0000003122007986 */ /* 0x000be2000c101508 */
[----:B0-----:R-:W-:Y:S01]  /*53b0*/  LEA.HI.X.SX32 R37, R33, R38, 0x1, P2 ;  /* 0x0000002621257211 */ /* 0x001fe200010f0eff */
[----:B------:R-:W-:Y:S01]  /*53c0*/  IMAD R33, R48, 0x2, R43 ;  /* 0x0000000230217824 */ /* 0x000fe200078e022b */
[----:B------:R-:W-:-:S02]  /*53d0*/  LEA R6, P2, R43, R42, 0x1 ;  /* 0x0000002a2b067211 */ /* 0x000fc400078408ff */
[----:B-1----:R-:W-:Y:S01]  /*53e0*/  LEA.HI.X.SX32 R41, R39, R38, 0x1, P3 ;  /* 0x0000002627297211 */ /* 0x002fe200018f0eff */
[----:B------:R0:W-:Y:S01]  /*53f0*/  STG.E.U16 desc[UR8][R36.64], R50 ;  /* 0x0000003224007986 */ /* 0x0001e2000c101508 */
[C---:B------:R-:W-:Y:S02]  /*5400*/  LEA R44, P3, R33.reuse, R42, 0x1 ;  /* 0x0000002a212c7211 */ /* 0x040fe400078608ff */
[C---:B------:R-:W-:Y:S01]  /*5410*/  LEA R5, R48.reuse, R33, 0x1 ;  /* 0x0000002130057211 */ /* 0x040fe200078e08ff */
[----:B--2---:R1:W-:Y:S01]  /*5420*/  STG.E.U16 desc[UR8][R40.64], R8 ;  /* 0x0000000828007986 */ /* 0x0043e2000c101508 */
[-C--:B------:R-:W-:Y:S02]  /*5430*/  LEA.HI.X.SX32 R45, R33, R38.reuse, 0x1, P3 ;  /* 0x00000026212d7211 */ /* 0x080fe400018f0eff */
[----:B------:R-:W-:Y:S01]  /*5440*/  LEA.HI.X.SX32 R7, R43, R38, 0x1, P2 ;  /* 0x000000262b077211 */ /* 0x000fe200010f0eff */
[----:B------:R-:W-:Y:S01]  /*5450*/  IMAD R33, R48, 0x2, R5 ;  /* 0x0000000230217824 */ /* 0x000fe200078e0205 */
[----:B------:R-:W-:-:S02]  /*5460*/  LEA R4, P2, R5, R42, 0x1 ;  /* 0x0000002a05047211 */ /* 0x000fc400078408ff */
[----:B------:R-:W-:Y:S01]  /*5470*/  PRMT R46, R8, 0x7632, R46 ;  /* 0x00007632082e7816 */ /* 0x000fe2000000002e */
[C---:B------:R-:W-:Y:S01]  /*5480*/  IMAD R39, R48.reuse, 0x2, R33 ;  /* 0x0000000230277824 */ /* 0x040fe200078e0221 */
[----:B------:R-:W-:Y:S01]  /*5490*/  LEA.HI.X.SX32 R5, R5, R38, 0x1, P2 ;  /* 0x0000002605057211 */ /* 0x000fe200010f0eff */
[----:B------:R2:W-:Y:S01]  /*54a0*/  STG.E.U16 desc[UR8][R6.64], R9 ;  /* 0x0000000906007986 */ /* 0x0005e2000c101508 */
[----:B-----5:R-:W-:Y:S01]  /*54b0*/  LEA R34, P2, R33, R42, 0x1 ;  /* 0x0000002a21227211 */ /* 0x020fe200078408ff */
[C---:B0-----:R-:W-:Y:S01]  /*54c0*/  IMAD R37, R48.reuse, 0x2, R39 ;  /* 0x0000000230257824 */ /* 0x041fe200078e0227 */
[----:B------:R-:W-:Y:S01]  /*54d0*/  PRMT R49, R9, 0x7632, R49 ;  /* 0x0000763209317816 */ /* 0x000fe20000000031 */
[----:B------:R0:W-:Y:S01]  /*54e0*/  STG.E.U16 desc[UR8][R44.64], R10 ;  /* 0x0000000a2c007986 */ /* 0x0001e2000c101508 */
[----:B------:R-:W-:Y:S02]  /*54f0*/  LEA.HI.X.SX32 R35, R33, R38, 0x1, P2 ;  /* 0x0000002621237211 */ /* 0x000fe400010f0eff */
[----:B-1----:R-:W-:Y:S01]  /*5500*/  LEA R41, R48, R37, 0x1 ;  /* 0x0000002530297211 */ /* 0x002fe200078e08ff */
[----:B------:R1:W-:Y:S01]  /*5510*/  STG.E.U16 desc[UR8][R4.64], R11 ;  /* 0x0000000b04007986 */ /* 0x0003e2000c101508 */
[----:B------:R-:W-:-:S02]  /*5520*/  LEA R8, P3, R37, R42, 0x1 ;  /* 0x0000002a25087211 */ /* 0x000fc400078608ff */
[----:B------:R-:W-:Y:S01]  /*5530*/  PRMT R40, R10, 0x7632, R40 ;  /* 0x000076320a287816 */ /* 0x000fe20000000028 */
[C---:B------:R-:W-:Y:S01]  /*5540*/  IMAD R33, R48.reuse, 0x2, R41 ;  /* 0x0000000230217824 */ /* 0x040fe200078e0229 */
[----:B--2---:R-:W-:Y:S01]  /*5550*/  LEA R6, P2, R39, R42, 0x1 ;  /* 0x0000002a27067211 */ /* 0x004fe200078408ff */
[----:B------:R2:W-:Y:S01]  /*5560*/  STG.E.U16 desc[UR8][R34.64], R46 ;  /* 0x0000002e22007986 */ /* 0x0005e2000c101508 */
[-C--:B------:R-:W-:Y:S01]  /*5570*/  LEA.HI.X.SX32 R9, R37, R38.reuse, 0x1, P3 ;  /* 0x0000002625097211 */ /* 0x080fe200018f0eff */
[C---:B------:R-:W-:Y:S01]  /*5580*/  IMAD R43, R48.reuse, 0x2, R33 ;  /* 0x00000002302b7824 */ /* 0x040fe200078e0221 */
[----:B------:R-:W-:Y:S02]  /*5590*/  LEA.HI.X.SX32 R7, R39, R38, 0x1, P2 ;  /* 0x0000002627077211 */ /* 0x000fe400010f0eff */
[----:B------:R-:W-:Y:S01]  /*55a0*/  LEA R36, P2, R41, R42, 0x1 ;  /* 0x0000002a29247211 */ /* 0x000fe200078408ff */
[----:B------:R-:W-:Y:S01]  /*55b0*/  IMAD R39, R48, 0x2, R43 ;  /* 0x0000000230277824 */ /* 0x000fe200078e022b */
[----:B------:R-:W-:Y:S01]  /*55c0*/  PRMT R50, R11, 0x7632, R50 ;  /* 0x000076320b327816 */ /* 0x000fe20000000032 */
[----:B------:R5:W-:Y:S01]  /*55d0*/  STG.E.U16 desc[UR8][R6.64], R49 ;  /* 0x0000003106007986 */ /* 0x000be2000c101508 */
[----:B------:R-:W-:-:S02]  /*55e0*/  LEA.HI.X.SX32 R37, R41, R38, 0x1, P2 ;  /* 0x0000002629257211 */ /* 0x000fc400010f0eff */
[C---:B0-----:R-:W-:Y:S01]  /*55f0*/  LEA R45, R48.reuse, R39, 0x1 ;  /* 0x00000027302d7211 */ /* 0x041fe200078e08ff */
[----:B------:R0:W-:Y:S01]  /*5600*/  STG.E.U16 desc[UR8][R8.64], R40 ;  /* 0x0000002808007986 */ /* 0x0001e2000c101508 */
[-C--:B-1----:R-:W-:Y:S02]  /*5610*/  LEA R4, P2, R33, R42.reuse, 0x1 ;  /* 0x0000002a21047211 */ /* 0x082fe400078408ff */
[----:B--2---:R-:W-:Y:S01]  /*5620*/  LEA R34, P3, R39, R42, 0x1 ;  /* 0x0000002a27227211 */ /* 0x004fe200078608ff */
[C---:B------:R-:W-:Y:S01]  /*5630*/  IMAD R41, R48.reuse, 0x2, R45 ;  /* 0x0000000230297824 */ /* 0x040fe200078e022d */
[----:B------:R-:W-:Y:S01]  /*5640*/  LEA.HI.X.SX32 R5, R33, R38, 0x1, P2 ;  /* 0x0000002621057211 */ /* 0x000fe200010f0eff */
[----:B------:R1:W-:Y:S01]  /*5650*/  STG.E.U16 desc[UR8][R36.64], R50 ;  /* 0x0000003224007986 */ /* 0x0003e2000c101508 */
[----:B------:R-:W-:Y:S01]  /*5660*/  LEA R10, P2, R43, R42, 0x1 ;  /* 0x0000002a2b0a7211 */ /* 0x000fe200078408ff */
[C---:B------:R-:W-:Y:S01]  /*5670*/  IMAD R47, R48.reuse, 0x2, R41 ;  /* 0x00000002302f7824 */ /* 0x040fe200078e0229 */
[-C--:B------:R-:W-:Y:S01]  /*5680*/  LEA.HI.X.SX32 R35, R39, R38.reuse, 0x1, P3 ;  /* 0x0000002627237211 */ /* 0x080fe200018f0eff */
[----:B------:R2:W-:Y:S01]  /*5690*/  STG.E.U16 desc[UR8][R4.64], R12 ;  /* 0x0000000c04007986 */ /* 0x0005e2000c101508 */
[----:B------:R-:W-:Y:S01]  /*56a0*/  LEA.HI.X.SX32 R11, R43, R38, 0x1, P2 ;  /* 0x000000262b0b7211 */ /* 0x000fe200010f0eff */
[----:B------:R-:W-:Y:S01]  /*56b0*/  IMAD R33, R48, 0x2, R47 ;  /* 0x0000000230217824 */ /* 0x000fe200078e022f */
[----:B-----5:R-:W-:-:S02]  /*56c0*/  LEA R6, P2, R45, R42, 0x1 ;  /* 0x0000002a2d067211 */ /* 0x020fc400078408ff */
[----:B0-----:R-:W-:Y:S01]  /*56d0*/  PRMT R40, R14, 0x7632, R40 ;  /* 0x000076320e287816 */ /* 0x001fe20000000028 */
[----:B------:R0:W-:Y:S01]  /*56e0*/  STG.E.U16 desc[UR8][R10.64], R13 ;  /* 0x0000000d0a007986 */ /* 0x0001e2000c101508 */
[C---:B------:R-:W-:Y:S02]  /*56f0*/  LEA R43, R48.reuse, R33, 0x1 ;  /* 0x00000021302b7211 */ /* 0x040fe400078e08ff */
[----:B------:R-:W-:Y:S01]  /*5700*/  LEA.HI.X.SX32 R7, R45, R38, 0x1, P2 ;  /* 0x000000262d077211 */ /* 0x000fe200010f0eff */
[----:B------:R-:W-:Y:S01]  /*5710*/  STG.E.U16 desc[UR8][R34.64], R14 ;  /* 0x0000000e22007986 */ /* 0x000fe2000c101508 */
[----:B------:R-:W-:Y:S01]  /*5720*/  LEA R8, P2, R41, R42, 0x1 ;  /* 0x0000002a29087211 */ /* 0x000fe200078408ff */
[C---:B------:R-:W-:Y:S01]  /*5730*/  IMAD R39, R48.reuse, 0x2, R43 ;  /* 0x0000000230277824 */ /* 0x040fe200078e022b */
[----:B-1----:R-:W-:Y:S01]  /*5740*/  PRMT R36, R13, 0x7632, R36 ;  /* 0x000076320d247816 */ /* 0x002fe20000000024 */
[----:B------:R1:W-:Y:S01]  /*5750*/  STG.E.U16 desc[UR8][R6.64], R15 ;  /* 0x0000000f06007986 */ /* 0x0003e2000c101508 */
[----:B------:R-:W-:Y:S01]  /*5760*/  LEA.HI.X.SX32 R9, R41, R38, 0x1, P2 ;  /* 0x0000002629097211 */ /* 0x000fe200010f0eff */
[----:B------:R-:W-:Y:S01]  /*5770*/  IMAD R49, R48, 0x2, R39 ;  /* 0x0000000230317824 */ /* 0x000fe200078e0227 */
[----:B--2---:R-:W-:-:S02]  /*5780*/  LEA R4, P2, R47, R42, 0x1 ;  /* 0x0000002a2f047211 */ /* 0x004fc400078408ff */
[----:B0-----:R-:W-:Y:S01]  /*5790*/  PRMT R11, R12, 0x7632, R11 ;  /* 0x000076320c0b7816 */ /* 0x001fe2000000000b */
[C---:B------:R-:W-:Y:S01]  /*57a0*/  IMAD R37, R48.reuse, 0x2, R49 ;  /* 0x0000000230257824 */ /* 0x040fe200078e0231 */
[----:B------:R-:W-:Y:S02]  /*57b0*/  LEA.HI.X.SX32 R5, R47, R38, 0x1, P2 ;  /* 0x000000262f057211 */ /* 0x000fe400010f0eff */
[C---:B------:R-:W-:Y:S01]  /*57c0*/  LEA R12, P2, R43.reuse, R42, 0x1 ;  /* 0x0000002a2b0c7211 */ /* 0x040fe200078408ff */
[----:B------:R0:W-:Y:S01]  /*57d0*/  STG.E.U16 desc[UR8][R8.64], R11 ;  /* 0x0000000b08007986 */ /* 0x0001e2000c101508 */
[C---:B------:R-:W-:Y:S02]  /*57e0*/  LEA R45, R48.reuse, R37, 0x1 ;  /* 0x00000025302d7211 */ /* 0x040fe400078e08ff */
[----:B------:R-:W-:Y:S01]  /*57f0*/  LEA.HI.X.SX32 R13, R43, R38, 0x1, P2 ;  /* 0x000000262b0d7211 */ /* 0x000fe200010f0eff */
[----:B------:R2:W-:Y:S01]  /*5800*/  STG.E.U16 desc[UR8][R4.64], R36 ;  /* 0x0000002404007986 */ /* 0x0005e2000c101508 */
[-C--:B-1----:R-:W-:Y:S01]  /*5810*/  LEA R6, P2, R39, R42.reuse, 0x1 ;  /* 0x0000002a27067211 */ /* 0x082fe200078408ff */
[----:B------:R-:W-:Y:S01]  /*5820*/  IMAD R35, R48, 0x2, R45 ;  /* 0x0000000230237824 */ /* 0x000fe200078e022d */
[----:B------:R-:W-:-:S02]  /*5830*/  LEA R10, P3, R33, R42, 0x1 ;  /* 0x0000002a210a7211 */ /* 0x000fc400078608ff */
[----:B------:R-:W-:Y:S01]  /*5840*/  LEA.HI.X.SX32 R7, R39, R38, 0x1, P2 ;  /* 0x0000002627077211 */ /* 0x000fe200010f0eff */
[C---:B------:R-:W-:Y:S01]  /*5850*/  IMAD R41, R48.reuse, 0x2, R35 ;  /* 0x0000000230297824 */ /* 0x040fe200078e0223 */
[----:B------:R-:W-:Y:S02]  /*5860*/  PRMT R44, R15, 0x7632, R44 ;  /* 0x000076320f2c7816 */ /* 0x000fe4000000002c */
[----:B0-----:R-:W-:Y:S01]  /*5870*/  LEA R8, P2, R49, R42, 0x1 ;  /* 0x0000002a31087211 */ /* 0x001fe200078408ff */
[C---:B------:R-:W-:Y:S01]  /*5880*/  IMAD R47, R48.reuse, 0x2, R41 ;  /* 0x00000002302f7824 */ /* 0x040fe200078e0229 */
[-C--:B------:R-:W-:Y:S02]  /*5890*/  LEA.HI.X.SX32 R11, R33, R38.reuse, 0x1, P3 ;  /* 0x00000026210b7211 */ /* 0x080fe400018f0eff */
[----:B------:R-:W-:Y:S02]  /*58a0*/  LEA.HI.X.SX32 R9, R49, R38, 0x1, P2 ;  /* 0x0000002631097211 */ /* 0x000fe400010f0eff */
[----:B------:R-:W-:Y:S01]  /*58b0*/  LEA R51, R48, R47, 0x1 ;  /* 0x0000002f30337211 */ /* 0x000fe200078e08ff */
[----:B------:R0:W-:Y:S01]  /*58c0*/  STG.E.U16 desc[UR8][R10.64], R40 ;  /* 0x000000280a007986 */ /* 0x0001e2000c101508 */
[----:B------:R-:W-:-:S02]  /*58d0*/  LEA R14, P3, R37, R42, 0x1 ;  /* 0x0000002a250e7211 */ /* 0x000fc400078608ff */
[----:B--2---:R-:W-:Y:S01]  /*58e0*/  PRMT R5, R24, 0x7632, R5 ;  /* 0x0000763218057816 */ /* 0x004fe20000000005 */
[----:B------:R-:W-:Y:S01]  /*58f0*/  IMAD R43, R48, 0x2, R51 ;  /* 0x00000002302b7824 */ /* 0x000fe200078e0233 */
[----:B------:R-:W-:Y:S01]  /*5900*/  LEA.HI.X.SX32 R15, R37, R38, 0x1, P3 ;  /* 0x00000026250f7211 */ /* 0x000fe200018f0eff */
[----:B------:R1:W-:Y:S01]  /*5910*/  STG.E.U16 desc[UR8][R12.64], R44 ;  /* 0x0000002c0c007986 */ /* 0x0003e2000c101508 */
[----:B------:R-:W-:Y:S01]  /*5920*/  PRMT R34, R26, 0x7632, R34 ;  /* 0x000076321a227816 */ /* 0x000fe20000000022 */
[C---:B------:R-:W-:Y:S01]  /*5930*/  IMAD R53, R48.reuse, 0x2, R43 ;  /* 0x0000000230357824 */ /* 0x040fe200078e022b */
[----:B------:R-:W-:Y:S01]  /*5940*/  PRMT R33, R27, 0x7632, R33 ;  /* 0x000076321b217816 */ /* 0x000fe20000000021 */
[----:B------:R2:W-:Y:S02]  /*5950*/  STG.E.U16 desc[UR8][R6.64], R24 ;  /* 0x0000001806007986 */ /* 0x0005e4000c101508 */
[C---:B------:R-:W-:Y:S01]  /*5960*/  IMAD R39, R48.reuse, 0x2, R53 ;  /* 0x0000000230277824 */ /* 0x040fe200078e0235 */
[C---:B0-----:R-:W-:Y:S01]  /*5970*/  LEA R10, P2, R45.reuse, R42, 0x1 ;  /* 0x0000002a2d0a7211 */ /* 0x041fe200078408ff */
[----:B------:R0:W-:Y:S03]  /*5980*/  STG.E.U16 desc[UR8][R8.64], R25 ;  /* 0x0000001908007986 */ /* 0x0001e6000c101508 */
[----:B------:R-:W-:Y:S01]  /*5990*/  LEA R49, R48, R39, 0x1 ;  /* 0x0000002730317211 */ /* 0x000fe200078e08ff */
[----:B------:R5:W-:Y:S01]  /*59a0*/  STG.E.U16 desc[UR8][R14.64], R26 ;  /* 0x0000001a0e007986 */ /* 0x000be2000c101508 */
[----:B------:R-:W-:-:S02]  /*59b0*/  LEA.HI.X.SX32 R11, R45, R38, 0x1, P2 ;  /* 0x000000262d0b7211 */ /* 0x000fc400010f0eff */
[----:B-1----:R-:W-:Y:S01]  /*59c0*/  LEA R12, P3, R41, R42, 0x1 ;  /* 0x0000002a290c7211 */ /* 0x002fe200078608ff */
[C---:B------:R-:W-:Y:S01]  /*59d0*/  IMAD R37, R48.reuse, 0x2, R49 ;  /* 0x0000000230257824 */ /* 0x040fe200078e0231 */
[----:B--2---:R-:W-:Y:S01]  /*59e0*/  PRMT R7, R25, 0x7632, R7 ;  /* 0x0000763219077816 */ /* 0x004fe20000000007 */
[----:B------:R-:W-:Y:S01]  /*59f0*/  STG.E.U16 desc[UR8][R10.64], R27 ;  /* 0x0000001b0a007986 */ /* 0x000fe2000c101508 */
[----:B------:R-:W-:Y:S01]  /*5a00*/  LEA.HI.X.SX32 R13, R41, R38, 0x1, P3 ;  /* 0x00000026290d7211 */ /* 0x000fe200018f0eff */
[C---:B------:R-:W-:Y:S01]  /*5a10*/  IMAD R55, R48.reuse, 0x2, R37 ;  /* 0x0000000230377824 */ /* 0x040fe200078e0225 */
[-C--:B0-----:R-:W-:Y:S02]  /*5a20*/  LEA R8, P2, R35, R42.reuse, 0x1 ;  /* 0x0000002a23087211 */ /* 0x081fe400078408ff */
[----:B------:R-:W-:Y:S01]  /*5a30*/  LEA R6, P3, R43, R42, 0x1 ;  /* 0x0000002a2b067211 */ /* 0x000fe200078608ff */
[----:B------:R-:W-:Y:S01]  /*5a40*/  IMAD R59, R48, 0x2, R55 ;  /* 0x00000002303b7824 */ /* 0x000fe200078e0237 */
[----:B------:R-:W-:-:S02]  /*5a50*/  LEA.HI.X.SX32 R9, R35, R38, 0x1, P2 ;  /* 0x0000002623097211 */ /* 0x000fc400010f0eff */
[C---:B-----5:R-:W-:Y:S02]  /*5a60*/  LEA R14, P2, R47.reuse, R42, 0x1 ;  /* 0x0000002a2f0e7211 */ /* 0x060fe400078408ff */
[C---:B------:R-:W-:Y:S01]  /*5a70*/  LEA R45, R48.reuse, R59, 0x1 ;  /* 0x0000003b302d7211 */ /* 0x040fe200078e08ff */
[----:B------:R0:W-:Y:S01]  /*5a80*/  STG.E.U16 desc[UR8][R8.64], R5 ;  /* 0x0000000508007986 */ /* 0x0001e2000c101508 */
[----:B------:R-:W-:Y:S02]  /*5a90*/  LEA.HI.X.SX32 R15, R47, R38, 0x1, P2 ;  /* 0x000000262f0f7211 */ /* 0x000fe400010f0eff */
[C---:B------:R-:W-:Y:S01]  /*5aa0*/  LEA R4, P2, R51.reuse, R42, 0x1 ;  /* 0x0000002a33047211 */ /* 0x040fe200078408ff */
[C---:B------:R-:W-:Y:S01]  /*5ab0*/  IMAD R61, R48.reuse, 0x2, R45 ;  /* 0x00000002303d7824 */ /* 0x040fe200078e022d */
[----:B------:R1:W-:Y:S03]  /*5ac0*/  STG.E.U16 desc[UR8][R12.64], R7 ;  /* 0x000000070c007986 */ /* 0x0003e6000c101508 */
[C---:B------:R-:W-:Y:S01]  /*5ad0*/  IMAD R35, R48.reuse, 0x2, R61 ;  /* 0x0000000230237824 */ /* 0x040fe200078e023d */
[----:B------:R2:W-:Y:S03]  /*5ae0*/  STG.E.U16 desc[UR8][R14.64], R34 ;  /* 0x000000220e007986 */ /* 0x0005e6000c101508 */
[----:B------:R-:W-:Y:S01]  /*5af0*/  IMAD R63, R48, 0x2, R35 ;  /* 0x00000002303f7824 */ /* 0x000fe200078e0223 */
[----:B0-----:R-:W-:-:S02]  /*5b00*/  LEA.HI.X.SX32 R5, R51, R38, 0x1, P2 ;  /* 0x0000002633057211 */ /* 0x001fc400010f0eff */
[----:B------:R-:W-:Y:S02]  /*5b10*/  LEA R8, P2, R53, R42, 0x1 ;  /* 0x0000002a35087211 */ /* 0x000fe400078408ff */
[C---:B------:R-:W-:Y:S01]  /*5b20*/  LEA R47, R48.reuse, R63, 0x1 ;  /* 0x0000003f302f7211 */ /* 0x040fe200078e08ff */
[----:B------:R-:W-:Y:S01]  /*5b30*/  STG.E.U16 desc[UR8][R4.64], R33 ;  /* 0x0000002104007986 */ /* 0x000fe2000c101508 */
[----:B-1----:R-:W-:Y:S02]  /*5b40*/  LEA.HI.X.SX32 R7, R43, R38, 0x1, P3 ;  /* 0x000000262b077211 */ /* 0x002fe400018f0eff */
[-C--:B------:R-:W-:Y:S01]  /*5b50*/  LEA R10, P3, R39, R42.reuse, 0x1 ;  /* 0x0000002a270a7211 */ /* 0x080fe200078608ff */
[C---:B------:R-:W-:Y:S01]  /*5b60*/  IMAD R65, R48.reuse, 0x2, R47 ;  /* 0x0000000230417824 */ /* 0x040fe200078e022f */
[----:B------:R-:W-:Y:S01]  /*5b70*/  LEA R12, P4, R49, R42, 0x1 ;  /* 0x0000002a310c7211 */ /* 0x000fe200078808ff */
[----:B---3--:R-:W-:Y:S01]  /*5b80*/  STG.E.U16 desc[UR8][R6.64], R16 ;  /* 0x0000001006007986 */ /* 0x008fe2000c101508 */
[-C--:B------:R-:W-:Y:S01]  /*5b90*/  LEA.HI.X.SX32 R11, R39, R38.reuse, 0x1, P3 ;  /* 0x00000026270b7211 */ /* 0x080fe200018f0eff */
[C---:B------:R-:W-:Y:S01]  /*5ba0*/  IMAD R43, R48.reuse, 0x2, R65 ;  /* 0x00000002302b7824 */ /* 0x040fe200078e0241 */
[----:B------:R-:W-:Y:S01]  /*5bb0*/  LEA.HI.X.SX32 R13, R49, R38, 0x1, P4 ;  /* 0x00000026310d7211 */ /* 0x000fe200020f0eff */
[----:B------:R-:W0:Y:S01]  /*5bc0*/  LDS.128 R4, [R57] ;  /* 0x0000000039047984 */ /* 0x000e220000000c00 */
[-C--:B------:R-:W-:Y:S01]  /*5bd0*/  LEA R24, P3, R55, R42.reuse, 0x1 ;  /* 0x0000002a37187211 */ /* 0x080fe200078608ff */
[----:B------:R-:W-:Y:S01]  /*5be0*/  IMAD R67, R48, 0x2, R43 ;  /* 0x0000000230437824 */ /* 0x000fe200078e022b */
[----:B------:R-:W-:-:S02]  /*5bf0*/  LEA R26, P4, R59, R42, 0x1 ;  /* 0x0000002a3b1a7211 */ /* 0x000fc400078808ff */
[-C--:B------:R-:W-:Y:S02]  /*5c00*/  LEA.HI.X.SX32 R25, R55, R38.reuse, 0x1, P3 ;  /* 0x0000002637197211 */ /* 0x080fe400018f0eff */
[C---:B------:R-:W-:Y:S02]  /*5c10*/  LEA R39, R48.reuse, R67, 0x1 ;  /* 0x0000004330277211 */ /* 0x040fe400078e08ff */
[----:B------:R-:W-:Y:S02]  /*5c20*/  LEA.HI.X.SX32 R9, R53, R38, 0x1, P2 ;  /* 0x0000002635097211 */ /* 0x000fe400010f0eff */
[----:B--2---:R-:W-:Y:S01]  /*5c30*/  LEA R14, P2, R37, R42, 0x1 ;  /* 0x0000002a250e7211 */ /* 0x004fe200078408ff */
[C---:B------:R-:W-:Y:S01]  /*5c40*/  IMAD R49, R48.reuse, 0x2, R39 ;  /* 0x0000000230317824 */ /* 0x040fe200078e0227 */
[----:B------:R-:W-:Y:S01]  /*5c50*/  LEA.HI.X.SX32 R27, R59, R38, 0x1, P4 ;  /* 0x000000263b1b7211 */ /* 0x000fe200020f0eff */
[----:B------:R1:W-:Y:S01]  /*5c60*/  STG.E.U16 desc[UR8][R8.64], R17 ;  /* 0x0000001108007986 */ /* 0x0003e2000c101508 */
[----:B------:R-:W-:Y:S01]  /*5c70*/  LEA R34, P4, R35, R42, 0x1 ;  /* 0x0000002a23227211 */ /* 0x000fe200078808ff */
[C---:B------:R-:W-:Y:S01]  /*5c80*/  IMAD R55, R48.reuse, 0x2, R49 ;  /* 0x0000000230377824 */ /* 0x040fe200078e0231 */
[----:B------:R-:W-:Y:S01]  /*5c90*/  LEA.HI.X.SX32 R15, R37, R38, 0x1, P2 ;  /* 0x00000026250f7211 */ /* 0x000fe200010f0eff */
[----:B------:R2:W-:Y:S01]  /*5ca0*/  STG.E.U16 desc[UR8][R10.64], R18 ;  /* 0x000000120a007986 */ /* 0x0005e2000c101508 */
[----:B------:R-:W-:Y:S01]  /*5cb0*/  LEA R40, P2, R45, R42, 0x1 ;  /* 0x0000002a2d287211 */ /* 0x000fe200078408ff */
[----:B------:R-:W-:Y:S01]  /*5cc0*/  IMAD R69, R48, 0x2, R55 ;  /* 0x0000000230457824 */ /* 0x000fe200078e0237 */
[----:B------:R-:W-:Y:S01]  /*5cd0*/  LEA.HI.X.SX32 R35, R35, R38, 0x1, P4 ;  /* 0x0000002623237211 */ /* 0x000fe200020f0eff */
[----:B------:R-:W-:Y:S01]  /*5ce0*/  STG.E.U16 desc[UR8][R12.64], R19 ;  /* 0x000000130c007986 */ /* 0x000fe2000c101508 */
[----:B------:R-:W-:-:S02]  /*5cf0*/  LEA R50, P4, R65, R42, 0x1 ;  /* 0x0000002a41327211 */ /* 0x000fc400078808ff */
[C---:B------:R-:W-:Y:S02]  /*5d00*/  LEA R71, R48.reuse, R69, 0x1 ;  /* 0x0000004530477211 */ /* 0x040fe400078e08ff */
[----:B------:R-:W-:Y:S02]  /*5d10*/  LEA R36, P3, R61, R42, 0x1 ;  /* 0x0000002a3d247211 */ /* 0x000fe400078608ff */
[----:B------:R-:W-:Y:S01]  /*5d20*/  LEA.HI.X.SX32 R41, R45, R38, 0x1, P2 ;  /* 0x000000262d297211 */ /* 0x000fe200010f0eff */
[C---:B------:R-:W-:Y:S01]  /*5d30*/  IMAD R73, R48.reuse, 0x2, R71 ;  /* 0x0000000230497824 */ /* 0x040fe200078e0247 */
[----:B------:R-:W-:Y:S02]  /*5d40*/  LEA R44, P2, R63, R42, 0x1 ;  /* 0x0000002a3f2c7211 */ /* 0x000fe400078408ff */
[----:B------:R-:W-:Y:S01]  /*5d50*/  LEA.HI.X.SX32 R51, R65, R38, 0x1, P4 ;  /* 0x0000002641337211 */ /* 0x000fe200020f0eff */
[----:B------:R-:W-:Y:S01]  /*5d60*/  IMAD R75, R48, 0x2, R73 ;  /* 0x00000002304b7824 */ /* 0x000fe200078e0249 */
[----:B------:R-:W-:-:S02]  /*5d70*/  LEA R52, P4, R39, R42, 0x1 ;  /* 0x0000002a27347211 */ /* 0x000fc400078808ff */
[----:B------:R-:W-:Y:S01]  /*5d80*/  LEA.HI.X.SX32 R37, R61, R38, 0x1, P3 ;  /* 0x000000263d257211 */ /* 0x000fe200018f0eff */
[C---:B------:R-:W-:Y:S01]  /*5d90*/  IMAD R77, R48.reuse, 0x2, R75 ;  /* 0x00000002304d7824 */ /* 0x040fe200078e024b */
[----:B------:R-:W-:Y:S02]  /*5da0*/  LEA R46, P3, R47, R42, 0x1 ;  /* 0x0000002a2f2e7211 */ /* 0x000fe400078608ff */
[----:B------:R-:W-:Y:S02]  /*5db0*/  LEA.HI.X.SX32 R45, R63, R38, 0x1, P2 ;  /* 0x000000263f2d7211 */ /* 0x000fe400010f0eff */
[----:B------:R-:W-:Y:S02]  /*5dc0*/  LEA R60, P2, R43, R42, 0x1 ;  /* 0x0000002a2b3c7211 */ /* 0x000fe400078408ff */
[----:B------:R-:W-:Y:S02]  /*5dd0*/  LEA.HI.X.SX32 R53, R39, R38, 0x1, P4 ;  /* 0x0000002627357211 */ /* 0x000fe400020f0eff */
[----:B------:R-:W-:-:S02]  /*5de0*/  LEA R39, R48, R77, 0x1 ;  /* 0x0000004d30277211 */ /* 0x000fc400078e08ff */
[----:B------:R-:W-:Y:S02]  /*5df0*/  LEA.HI.X.SX32 R47, R47, R38, 0x1, P3 ;  /* 0x000000262f2f7211 */ /* 0x000fe400018f0eff */
[----:B------:R-:W-:Y:S02]  /*5e00*/  LEA R58, P3, R67, R42, 0x1 ;  /* 0x0000002a433a7211 */ /* 0x000fe400078608ff */
[----:B------:R-:W-:Y:S01]  /*5e10*/  LEA.HI.X.SX32 R61, R43, R38, 0x1, P2 ;  /* 0x000000262b3d7211 */ /* 0x000fe200010f0eff */
[----:B------:R-:W-:Y:S01]  /*5e20*/  IMAD R43, R48, 0x2, R39 ;  /* 0x00000002302b7824 */ /* 0x000fe200078e0227 */
[----:B------:R-:W-:Y:S02]  /*5e30*/  LEA R66, P2, R49, R42, 0x1 ;  /* 0x0000002a31427211 */ /* 0x000fe400078408ff */
[----:B------:R-:W-:Y:S02]  /*5e40*/  LEA.HI.X.SX32 R59, R67, R38, 0x1, P3 ;  /* 0x00000026433b7211 */ /* 0x000fe400018f0eff */
[----:B------:R-:W-:-:S02]  /*5e50*/  LEA R64, P3, R55, R42, 0x1 ;  /* 0x0000002a37407211 */ /* 0x000fc400078608ff */
[-C--:B------:R-:W-:Y:S01]  /*5e60*/  LEA.HI.X.SX32 R67, R49, R38.reuse, 0x1, P2 ;  /* 0x0000002631437211 */ /* 0x080fe200010f0eff */
[C---:B------:R-:W-:Y:S01]  /*5e70*/  IMAD R49, R48.reuse, 0x2, R43 ;  /* 0x0000000230317824 */ /* 0x040fe200078e022b */
[----:B------:R-:W-:Y:S02]  /*5e80*/  LEA.HI.X.SX32 R65, R55, R38, 0x1, P3 ;  /* 0x0000002637417211 */ /* 0x000fe400018f0eff */
[-C--:B------:R-:W-:Y:S01]  /*5e90*/  LEA R62, P4, R69, R42.reuse, 0x1 ;  /* 0x0000002a453e7211 */ /* 0x080fe200078808ff */
[C---:B------:R-:W-:Y:S01]  /*5ea0*/  IMAD R55, R48.reuse, 0x2, R49 ;  /* 0x0000000230377824 */ /* 0x040fe200078e0231 */
[-C--:B------:R-:W-:Y:S02]  /*5eb0*/  LEA R68, P2, R71, R42.reuse, 0x1 ;  /* 0x0000002a47447211 */ /* 0x080fe400078408ff */
[----:B------:R-:W-:Y:S02]  /*5ec0*/  LEA R72, P3, R73, R42, 0x1 ;  /* 0x0000002a49487211 */ /* 0x000fe400078608ff */
[----:B------:R-:W-:-:S02]  /*5ed0*/  LEA R81, R48, R55, 0x1 ;  /* 0x0000003730517211 */ /* 0x000fc400078e08ff */
[-C--:B------:R-:W-:Y:S02]  /*5ee0*/  LEA.HI.X.SX32 R63, R69, R38.reuse, 0x1, P4 ;  /* 0x00000026453f7211 */ /* 0x080fe400020f0eff */
[----:B------:R-:W-:Y:S01]  /*5ef0*/  LEA.HI.X.SX32 R69, R71, R38, 0x1, P2 ;  /* 0x0000002647457211 */ /* 0x000fe200010f0eff */
[----:B------:R-:W-:Y:S01]  /*5f00*/  IMAD R87, R48, 0x2, R81 ;  /* 0x0000000230577824 */ /* 0x000fe200078e0251 */
[----:B------:R-:W-:Y:S02]  /*5f10*/  LEA R70, P4, R75, R42, 0x1 ;  /* 0x0000002a4b467211 */ /* 0x000fe400078808ff */
[----:B------:R-:W-:Y:S02]  /*5f20*/  LEA.HI.X.SX32 R73, R73, R38, 0x1, P3 ;  /* 0x0000002649497211 */ /* 0x000fe400018f0eff */
[-C--:B------:R-:W-:Y:S02]  /*5f30*/  LEA R78, P2, R77, R42.reuse, 0x1 ;  /* 0x0000002a4d4e7211 */ /* 0x080fe400078408ff */
[----:B------:R-:W-:-:S02]  /*5f40*/  LEA R76, P3, R39, R42, 0x1 ;  /* 0x0000002a274c7211 */ /* 0x000fc400078608ff */
[-C--:B------:R-:W-:Y:S02]  /*5f50*/  LEA.HI.X.SX32 R71, R75, R38.reuse, 0x1, P4 ;  /* 0x000000264b477211 */ /* 0x080fe400020f0eff */
[----:B------:R-:W-:Y:S02]  /*5f60*/  LEA.HI.X.SX32 R79, R77, R38, 0x1, P2 ;  /* 0x000000264d4f7211 */ /* 0x000fe400010f0eff */
[----:B------:R-:W-:Y:S02]  /*5f70*/  LEA R74, P4, R43, R42, 0x1 ;  /* 0x0000002a2b4a7211 */ /* 0x000fe400078808ff */
[-C--:B------:R-:W-:Y:S01]  /*5f80*/  LEA.HI.X.SX32 R77, R39, R38.reuse, 0x1, P3 ;  /* 0x00000026274d7211 */ /* 0x080fe200018f0eff */
[C---:B------:R-:W-:Y:S01]  /*5f90*/  IMAD R39, R48.reuse, 0x2, R87 ;  /* 0x0000000230277824 */ /* 0x040fe200078e0257 */
[----:B------:R-:W-:Y:S02]  /*5fa0*/  LEA.HI.X.SX32 R75, R43, R38, 0x1, P4 ;  /* 0x000000262b4b7211 */ /* 0x000fe400020f0eff */
[-C--:B------:R-:W-:Y:S01]  /*5fb0*/  LEA R82, P3, R55, R42.reuse, 0x1 ;  /* 0x0000002a37527211 */ /* 0x080fe200078608ff */
[----:B------:R-:W-:Y:S01]  /*5fc0*/  IMAD R43, R48, 0x2, R39 ;  /* 0x00000002302b7824 */ /* 0x000fe200078e0227 */
[----:B------:R-:W-:-:S02]  /*5fd0*/  LEA R84, P2, R49, R42, 0x1 ;  /* 0x0000002a31547211 */ /* 0x000fc400078408ff */
[----:B------:R-:W-:Y:S02]  /*5fe0*/  LEA R80, P4, R81, R42, 0x1 ;  /* 0x0000002a51507211 */ /* 0x000fe400078808ff */
[-C--:B------:R-:W-:Y:S02]  /*5ff0*/  LEA.HI.X.SX32 R83, R55, R38.reuse, 0x1, P3 ;  /* 0x0000002637537211 */ /* 0x080fe400018f0eff */
[----:B------:R-:W-:Y:S02]  /*6000*/  LEA R55, R48, R43, 0x1 ;  /* 0x0000002b30377211 */ /* 0x000fe400078e08ff */
[-C--:B------:R-:W-:Y:S02]  /*6010*/  LEA.HI.X.SX32 R85, R49, R38.reuse, 0x1, P2 ;  /* 0x0000002631557211 */ /* 0x080fe400010f0eff */
[----:B------:R-:W-:Y:S02]  /*6020*/  LEA.HI.X.SX32 R81, R81, R38, 0x1, P4 ;  /* 0x0000002651517211 */ /* 0x000fe400020f0eff */
[----:B------:R-:W-:-:S02]  /*6030*/  LEA R88, P2, R87, R42, 0x1 ;  /* 0x0000002a57587211 */ /* 0x000fc400078408ff */
[-C--:B------:R-:W-:Y:S02]  /*6040*/  LEA R86, P3, R39, R42.reuse, 0x1 ;  /* 0x0000002a27567211 */ /* 0x080fe400078608ff */
[-C--:B------:R-:W-:Y:S02]  /*6050*/  LEA R48, P4, R43, R42.reuse, 0x1 ;  /* 0x0000002a2b307211 */ /* 0x080fe400078808ff */
[----:B------:R-:W-:Y:S02]  /*6060*/  LEA R42, P5, R55, R42, 0x1 ;  /* 0x0000002a372a7211 */ /* 0x000fe400078a08ff */
[-C--:B------:R-:W-:Y:S02]  /*6070*/  LEA.HI.X.SX32 R89, R87, R38.reuse, 0x1, P2 ;  /* 0x0000002657597211 */ /* 0x080fe400010f0eff */
[----:B------:R-:W-:Y:S02]  /*6080*/  LEA.HI.X.SX32 R49, R43, R38, 0x1, P4 ;  /* 0x000000262b317211 */ /* 0x000fe400020f0eff */
[----:B-1----:R-:W-:-:S02]  /*6090*/  PRMT R9, R16, 0x7632, R9 ;  /* 0x0000763210097816 */ /* 0x002fc40000000009 */
[-C--:B------:R-:W-:Y:S02]  /*60a0*/  LEA.HI.X.SX32 R87, R39, R38.reuse, 0x1, P3 ;  /* 0x0000002627577211 */ /* 0x080fe400018f0eff */
[----:B------:R-:W-:Y:S01]  /*60b0*/  LEA.HI.X.SX32 R43, R55, R38, 0x1, P5 ;  /* 0x00000026372b7211 */ /* 0x000fe200028f0eff */
[----:B------:R1:W-:Y:S01]  /*60c0*/  STG.E.U16 desc[UR8][R14.64], R9 ;  /* 0x000000090e007986 */ /* 0x0003e2000c101508 */
[----:B--2---:R-:W-:Y:S02]  /*60d0*/  PRMT R11, R17, 0x7632, R11 ;  /* 0x00007632110b7816 */ /* 0x004fe4000000000b */
[----:B------:R-:W-:Y:S02]  /*60e0*/  PRMT R38, R18, 0x7632, R38 ;  /* 0x0000763212267816 */ /* 0x000fe40000000026 */
[----:B------:R-:W-:Y:S01]  /*60f0*/  PRMT R39, R19, 0x7632, R39 ;  /* 0x0000763213277816 */ /* 0x000fe20000000027 */
[----:B------:R2:W-:Y:S01]  /*6100*/  STG.E.U16 desc[UR8][R24.64], R11 ;  /* 0x0000000b18007986 */ /* 0x0005e2000c101508 */
[----:B----4-:R-:W-:-:S02]  /*6110*/  PRMT R8, R29, 0x7632, R8 ;  /* 0x000076321d087816 */ /* 0x010fc40000000008 */
[----:B------:R-:W-:Y:S01]  /*6120*/  PRMT R10, R30, 0x7632, R10 ;  /* 0x000076321e0a7816 */ /* 0x000fe2000000000a */
[----:B------:R3:W-:Y:S01]  /*6130*/  STG.E.U16 desc[UR8][R26.64], R38 ;  /* 0x000000261a007986 */ /* 0x0007e2000c101508 */
[----:B-1----:R-:W-:-:S03]  /*6140*/  PRMT R9, R31, 0x7632, R9 ;  /* 0x000076321f097816 */ /* 0x002fc60000000009 */
[----:B------:R1:W-:Y:S01]  /*6150*/  STG.E.U16 desc[UR8][R40.64], R39 ;  /* 0x0000002728007986 */ /* 0x0003e2000c101508 */
[----:B--2---:R-:W-:-:S03]  /*6160*/  PRMT R25, R28, 0x7632, R25 ;  /* 0x000076321c197816 */ /* 0x004fc60000000019 */
[----:B------:R2:W-:Y:S01]  /*6170*/  STG.E.U16 desc[UR8][R36.64], R28 ;  /* 0x0000001c24007986 */ /* 0x0005e2000c101508 */
[----:B0-----:R-:W-:Y:S02]  /*6180*/  PRMT R24, R6, 0x7632, R24 ;  /* 0x0000763206187816 */ /* 0x001fe40000000018 */
[----:B---3--:R-:W-:Y:S01]  /*6190*/  PRMT R38, R23, 0x7632, R38 ;  /* 0x0000763217267816 */ /* 0x008fe20000000026 */
[----:B------:R0:W-:Y:S01]  /*61a0*/  STG.E.U16 desc[UR8][R34.64], R29 ;  /* 0x0000001d22007986 */ /* 0x0001e2000c101508 */
[----:B-1----:R-:W-:-:S03]  /*61b0*/  PRMT R39, R22, 0x7632, R39 ;  /* 0x0000763216277816 */ /* 0x002fc60000000027 */
[----:B------:R1:W-:Y:S04]  /*61c0*/  STG.E.U16 desc[UR8][R44.64], R30 ;  /* 0x0000001e2c007986 */ /* 0x0003e8000c101508 */
[----:B------:R-:W-:Y:S01]  /*61d0*/  STG.E.U16 desc[UR8][R46.64], R31 ;  /* 0x0000001f2e007986 */ /* 0x000fe2000c101508 */
[----:B--2---:R-:W-:-:S03]  /*61e0*/  PRMT R36, R20, 0x7632, R36 ;  /* 0x0000763214247816 */ /* 0x004fc60000000024 */
[----:B------:R-:W-:Y:S01]  /*61f0*/  STG.E.U16 desc[UR8][R50.64], R25 ;  /* 0x0000001932007986 */ /* 0x000fe2000c101508 */
[----:B0-----:R-:W-:-:S03]  /*6200*/  PRMT R35, R21, 0x7632, R35 ;  /* 0x0000763215237816 */ /* 0x001fc60000000023 */
[----:B------:R-:W-:Y:S01]  /*6210*/  STG.E.U16 desc[UR8][R60.64], R8 ;  /* 0x000000083c007986 */ /* 0x000fe2000c101508 */
[----:B-1----:R-:W-:-:S03]  /*6220*/  PRMT R44, R4, 0x7632, R44 ;  /* 0x00007632042c7816 */ /* 0x002fc6000000002c */
[----:B------:R0:W-:Y:S04]  /*6230*/  STG.E.U16 desc[UR8][R58.64], R10 ;  /* 0x0000000a3a007986 */ /* 0x0001e8000c101508 */
[----:B------:R1:W-:Y:S04]  /*6240*/  STG.E.U16 desc[UR8][R52.64], R9 ;  /* 0x0000000934007986 */ /* 0x0003e8000c101508 */
[----:B------:R-:W-:Y:S04]  /*6250*/  STG.E.U16 desc[UR8][R66.64], R20 ;  /* 0x0000001442007986 */ /* 0x000fe8000c101508 */
[----:B------:R2:W-:Y:S01]  /*6260*/  STG.E.U16 desc[UR8][R64.64], R21 ;  /* 0x0000001540007986 */ /* 0x0005e2000c101508 */
[----:B0-----:R-:W-:-:S03]  /*6270*/  PRMT R10, R5, 0x7632, R10 ;  /* 0x00007632050a7816 */ /* 0x001fc6000000000a */
[----:B------:R-:W-:Y:S01]  /*6280*/  STG.E.U16 desc[UR8][R62.64], R22 ;  /* 0x000000163e007986 */ /* 0x000fe2000c101508 */
[----:B-1----:R-:W0:Y:S03]  /*6290*/  LDC.64 R8, c[0x0][0x3a0] ;  /* 0x0000e800ff087b82 */ /* 0x002e260000000a00 */
[----:B------:R-:W-:Y:S04]  /*62a0*/  STG.E.U16 desc[UR8][R68.64], R23 ;  /* 0x0000001744007986 */ /* 0x000fe8000c101508 */
[----:B------:R-:W-:Y:S01]  /*62b0*/  STG.E.U16 desc[UR8][R72.64], R36 ;  /* 0x0000002448007986 */ /* 0x000fe2000c101508 */
[----:B--2---:R-:W-:-:S03]  /*62c0*/  PRMT R21, R7, 0x7632, R21 ;  /* 0x0000763207157816 */ /* 0x004fc60000000015 */
[----:B------:R-:W-:Y:S04]  /*62d0*/  STG.E.U16 desc[UR8][R70.64], R35 ;  /* 0x0000002346007986 */ /* 0x000fe8000c101508 */
[----:B------:R-:W-:Y:S04]  /*62e0*/  STG.E.U16 desc[UR8][R78.64], R39 ;  /* 0x000000274e007986 */ /* 0x000fe8000c101508 */
[----:B------:R-:W-:Y:S04]  /*62f0*/  STG.E.U16 desc[UR8][R76.64], R38 ;  /* 0x000000264c007986 */ /* 0x000fe8000c101508 */
[----:B------:R1:W-:Y:S04]  /*6300*/  STG.E.U16 desc[UR8][R74.64], R4 ;  /* 0x000000044a007986 */ /* 0x0003e8000c101508 */
[----:B------:R2:W-:Y:S04]  /*6310*/  STG.E.U16 desc[UR8][R84.64], R5 ;  /* 0x0000000554007986 */ /* 0x0005e8000c101508 */
[----:B------:R3:W-:Y:S04]  /*6320*/  STG.E.U16 desc[UR8][R82.64], R6 ;  /* 0x0000000652007986 */ /* 0x0007e8000c101508 */
[----:B------:R4:W-:Y:S01]  /*6330*/  STG.E.U16 desc[UR8][R80.64], R7 ;  /* 0x0000000750007986 */ /* 0x0009e2000c101508 */
[----:B-1----:R-:W-:Y:S01]  /*6340*/  FFMA R4, R54, 0.69314718246459960938, R3 ;  /* 0x3f31721836047823 */ /* 0x002fe20000000003 */
[----:B------:R-:W-:-:S02]  /*6350*/  IMAD.SHL.U32 R3, R92, 0x4, RZ ;  /* 0x000000045c037824 */ /* 0x000fc400078e00ff */
[----:B------:R4:W-:Y:S01]  /*6360*/  STG.E.U16 desc[UR8][R88.64], R44 ;  /* 0x0000002c58007986 */ /* 0x0009e2000c101508 */
[----:B--2---:R-:W-:-:S03]  /*6370*/  FSEL R5, R56, -INF , P1 ;  /* 0xff80000038057808 */ /* 0x004fc60000800000 */
[----:B------:R4:W-:Y:S01]  /*6380*/  STG.E.U16 desc[UR8][R86.64], R10 ;  /* 0x0000000a56007986 */ /* 0x0009e2000c101508 */
[----:B---3--:R-:W-:Y:S02]  /*6390*/  IMAD.SHL.U32 R6, R0, 0x2, RZ ;  /* 0x0000000200067824 */ /* 0x008fe400078e00ff */
[----:B------:R-:W-:Y:S01]  /*63a0*/  FFMA R5, R5, 0.69314718246459960938, R2 ;  /* 0x3f31721805057823 */ /* 0x000fe20000000002 */
[----:B------:R-:W-:Y:S01]  /*63b0*/  IMAD.HI R0, R92, 0x4, RZ ;  /* 0x000000045c007827 */ /* 0x000fe200078e02ff */
[----:B------:R4:W-:Y:S01]  /*63c0*/  STG.E.U16 desc[UR8][R48.64], R24 ;  /* 0x0000001830007986 */ /* 0x0009e2000c101508 */
[----:B0-----:R-:W-:Y:S02]  /*63d0*/  IADD3 R2, P1, P2, R3, UR7, R8 ;  /* 0x0000000703027c10 */ /* 0x001fe4000fa3e008 */
[----:B------:R-:W-:Y:S01]  /*63e0*/  LOP3.LUT R6, R6, 0x3f8, RZ, 0xc0, !PT ;  /* 0x000003f806067812 */ /* 0x000fe200078ec0ff */
[----:B------:R4:W-:Y:S01]  /*63f0*/  STG.E.U16 desc[UR8][R42.64], R21 ;  /* 0x000000152a007986 */ /* 0x0009e2000c101508 */
[----:B------:R-:W-:Y:S01]  /*6400*/  IADD3.X R3, PT, PT, R0, UR5, R9, P1, P2 ;  /* 0x0000000500037c10 */ /* 0x000fe20008fe4409 */
[----:B------:R-:W-:Y:S06]  /*6410*/  BAR.SYNC.DEFER_BLOCKING 0x0 ;  /* 0x0000000000007b1d */ /* 0x000fec0000010000 */
[----:B------:R4:W-:Y:S02]  /*6420*/  STS.64 [R6+UR6], R4 ;  /* 0x0000000406007988 */ /* 0x0009e40008000a06 */
[----:B------:R-:W-:Y:S06]  /*6430*/  BAR.SYNC.DEFER_BLOCKING 0x0 ;  /* 0x0000000000007b1d */ /* 0x000fec0000010000 */
[----:B------:R-:W-:Y:S05]  /*6440*/  @P0 EXIT ;  /* 0x000000000000094d */ /* 0x000fea0003800000 */
[----:B----4-:R-:W0:Y:S04]  /*6450*/  LDS R5, [R32] ;  /* 0x0000000020057984 */ /* 0x010e280000000800 */
[----:B0-----:R-:W-:Y:S01]  /*6460*/  STG.E desc[UR8][R2.64], R5 ;  /* 0x0000000502007986 */ /* 0x001fe2000c101908 */
[----:B------:R-:W-:Y:S05]  /*6470*/  EXIT ;  /* 0x000000000000794d */ /* 0x000fea0003800000 */
.L_x_2:
[----:B------:R-:W-:-:S00]  /*6480*/  BRA `(.L_x_2) ;  /* 0xfffffffc00fc7947 */ /* 0x000fc0000383ffff */
[----:B------:R-:W-:-:S00]  /*6490*/  NOP ;  /* 0x0000000000007918 */ /* 0x000fc00000000000 */
        /* <DEDUP_REMOVED lines=14> */
.L_x_3:


//--------------------- .nv.global.init           --------------------------
	.section	.nv.global.init,"aw",@progbits
.nv.global.init:
	.type		_$_str,@object
	.size		_$_str,(.L_0 - _$_str)
_$_str:
        /*0000*/ 	.byte	0x5f, 0x5f, 0x43, 0x55, 0x44, 0x41, 0x5f, 0x46, 0x54, 0x5a, 0x00
.L_0:


//--------------------- .nv.shared.attn_fwd       --------------------------
	.section	.nv.shared.attn_fwd,"aw",@nobits
	.sectionflags	@""
	.align	16
	.zero		1024


//--------------------- .nv.shared.reserved.0     --------------------------
	.section	.nv.shared.reserved.0,"aw",@nobits
	.weak		__nv_reservedSMEM_offset_0_alias
	.size		__nv_reservedSMEM_offset_0_alias, 0, 64
	.other		__nv_reservedSMEM_offset_0_alias,@"STO_CUDA_RESERVED_SHARED STV_DEFAULT"
__nv_reservedSMEM_offset_0_alias:
	.zero		0
	.zero		64


//--------------------- .nv.constant0.attn_fwd    --------------------------
	.section	.nv.constant0.attn_fwd,"a",@progbits
	.sectionflags	@""
	.align	4
.nv.constant0.attn_fwd:
	.zero		1032


//--------------------- SYMBOLS --------------------------

	.type		.nv.reservedSmem.offset0,@object
	.size		.nv.reservedSmem.offset0,0x4
	.type		.nv.reservedSmem.cap,@object
	.size		.nv.reservedSmem.cap,0x4
